//
// Generated by NVIDIA NVVM Compiler
//
// Compiler Build ID: CL-36424714
// Cuda compilation tools, release 13.0, V13.0.88
// Based on NVVM 20.0.0
//

.version 9.0
.target sm_100
.address_size 64

	// .globl	_Z17tiled_convolutionPKjS0_Pj
// shared_input has been demoted
// kernel has been demoted

.visible .entry _Z17tiled_convolutionPKjS0_Pj(
	.param .u64 .ptr .align 1 _Z17tiled_convolutionPKjS0_Pj_param_0,
	.param .u64 .ptr .align 1 _Z17tiled_convolutionPKjS0_Pj_param_1,
	.param .u64 .ptr .align 1 _Z17tiled_convolutionPKjS0_Pj_param_2
)
{
	.reg .pred 	%p<13>;
	.reg .b32 	%r<227>;
	.reg .b64 	%rd<21>;
	// demoted variable
	.shared .align 4 .b8 shared_input[64];
	// demoted variable
	.shared .align 4 .b8 kernel[100];
	ld.param.u64 	%rd4, [_Z17tiled_convolutionPKjS0_Pj_param_0];
	ld.param.u64 	%rd2, [_Z17tiled_convolutionPKjS0_Pj_param_1];
	ld.param.u64 	%rd3, [_Z17tiled_convolutionPKjS0_Pj_param_2];
	cvta.to.global.u64 	%rd1, %rd4;
	mov.u32 	%r1, %ntid.x;
	add.s32 	%r2, %r1, 4;
	mov.u32 	%r3, %tid.x;
	mov.u32 	%r4, %tid.y;
	mov.u32 	%r5, %ctaid.x;
	mov.u32 	%r6, %ctaid.y;
	mad.lo.s32 	%r7, %r4, %r1, %r3;
	mov.u32 	%r8, %ntid.y;
	mul.lo.s32 	%r9, %r1, %r8;
	mul.lo.s32 	%r10, %r2, %r2;
	add.s32 	%r40, %r9, %r10;
	add.s32 	%r41, %r40, -1;
	div.u32 	%r11, %r41, %r9;
	setp.gt.u32 	%p1, %r9, %r41;
	@%p1 bra 	$L__BB0_17;
	mul.lo.s32 	%r12, %r5, %r1;
	mul.lo.s32 	%r13, %r6, %r1;
	and.b32  	%r14, %r11, 3;
	setp.lt.u32 	%p2, %r11, 4;
	mov.b32 	%r224, 0;
	@%p2 bra 	$L__BB0_12;
	and.b32  	%r224, %r11, 2147483644;
	and.b32  	%r43, %r11, -4;
	neg.s32 	%r223, %r43;
	add.s32 	%r44, %r4, %r8;
	mad.lo.s32 	%r222, %r1, %r44, %r3;
	shl.b32 	%r18, %r9, 2;
	shl.b32 	%r45, %r8, 1;
	add.s32 	%r46, %r4, %r45;
	mad.lo.s32 	%r221, %r1, %r46, %r3;
	mad.lo.s32 	%r47, %r8, 3, %r4;
	mad.lo.s32 	%r220, %r1, %r47, %r3;
	mov.u32 	%r219, %r7;
$L__BB0_3:
	setp.ge.u32 	%p3, %r219, %r10;
	@%p3 bra 	$L__BB0_5;
	div.u32 	%r48, %r219, %r2;
	mul.lo.s32 	%r49, %r48, %r2;
	sub.s32 	%r50, %r219, %r49;
	add.s32 	%r51, %r50, %r12;
	add.s32 	%r52, %r48, %r13;
	max.s32 	%r53, %r51, 2;
	min.s32 	%r54, %r53, 10001;
	max.s32 	%r55, %r52, 2;
	min.s32 	%r56, %r55, 10001;
	mad.lo.s32 	%r57, %r54, 10000, %r56;
	add.s32 	%r58, %r57, -20002;
	mul.wide.u32 	%rd5, %r58, 4;
	add.s64 	%rd6, %rd1, %rd5;
	ld.global.nc.u32 	%r59, [%rd6];
	shl.b32 	%r60, %r219, 2;
	mov.u32 	%r61, shared_input;
	add.s32 	%r62, %r61, %r60;
	st.shared.u32 	[%r62], %r59;
$L__BB0_5:
	setp.ge.u32 	%p4, %r222, %r10;
	@%p4 bra 	$L__BB0_7;
	div.u32 	%r63, %r222, %r2;
	mul.lo.s32 	%r64, %r63, %r2;
	sub.s32 	%r65, %r222, %r64;
	add.s32 	%r66, %r65, %r12;
	add.s32 	%r67, %r63, %r13;
	max.s32 	%r68, %r66, 2;
	min.s32 	%r69, %r68, 10001;
	max.s32 	%r70, %r67, 2;
	min.s32 	%r71, %r70, 10001;
	mad.lo.s32 	%r72, %r69, 10000, %r71;
	add.s32 	%r73, %r72, -20002;
	mul.wide.u32 	%rd7, %r73, 4;
	add.s64 	%rd8, %rd1, %rd7;
	ld.global.nc.u32 	%r74, [%rd8];
	shl.b32 	%r75, %r222, 2;
	mov.u32 	%r76, shared_input;
	add.s32 	%r77, %r76, %r75;
	st.shared.u32 	[%r77], %r74;
$L__BB0_7:
	setp.ge.u32 	%p5, %r221, %r10;
	@%p5 bra 	$L__BB0_9;
	div.u32 	%r78, %r221, %r2;
	mul.lo.s32 	%r79, %r78, %r2;
	sub.s32 	%r80, %r221, %r79;
	add.s32 	%r81, %r80, %r12;
	add.s32 	%r82, %r78, %r13;
	max.s32 	%r83, %r81, 2;
	min.s32 	%r84, %r83, 10001;
	max.s32 	%r85, %r82, 2;
	min.s32 	%r86, %r85, 10001;
	mad.lo.s32 	%r87, %r84, 10000, %r86;
	add.s32 	%r88, %r87, -20002;
	mul.wide.u32 	%rd9, %r88, 4;
	add.s64 	%rd10, %rd1, %rd9;
	ld.global.nc.u32 	%r89, [%rd10];
	shl.b32 	%r90, %r221, 2;
	mov.u32 	%r91, shared_input;
	add.s32 	%r92, %r91, %r90;
	st.shared.u32 	[%r92], %r89;
$L__BB0_9:
	setp.ge.u32 	%p6, %r220, %r10;
	@%p6 bra 	$L__BB0_11;
	div.u32 	%r93, %r220, %r2;
	mul.lo.s32 	%r94, %r93, %r2;
	sub.s32 	%r95, %r220, %r94;
	add.s32 	%r96, %r95, %r12;
	add.s32 	%r97, %r93, %r13;
	max.s32 	%r98, %r96, 2;
	min.s32 	%r99, %r98, 10001;
	max.s32 	%r100, %r97, 2;
	min.s32 	%r101, %r100, 10001;
	mad.lo.s32 	%r102, %r99, 10000, %r101;
	add.s32 	%r103, %r102, -20002;
	mul.wide.u32 	%rd11, %r103, 4;
	add.s64 	%rd12, %rd1, %rd11;
	ld.global.nc.u32 	%r104, [%rd12];
	shl.b32 	%r105, %r220, 2;
	mov.u32 	%r106, shared_input;
	add.s32 	%r107, %r106, %r105;
	st.shared.u32 	[%r107], %r104;
$L__BB0_11:
	add.s32 	%r223, %r223, 4;
	add.s32 	%r222, %r222, %r18;
	add.s32 	%r221, %r221, %r18;
	add.s32 	%r220, %r220, %r18;
	add.s32 	%r219, %r219, %r18;
	setp.ne.s32 	%p7, %r223, 0;
	@%p7 bra 	$L__BB0_3;
$L__BB0_12:
	setp.eq.s32 	%p8, %r14, 0;
	@%p8 bra 	$L__BB0_17;
	mad.lo.s32 	%r108, %r8, %r224, %r4;
	mad.lo.s32 	%r226, %r1, %r108, %r3;
	neg.s32 	%r225, %r14;
$L__BB0_14:
	.pragma "nounroll";
	setp.ge.u32 	%p9, %r226, %r10;
	@%p9 bra 	$L__BB0_16;
	div.u32 	%r109, %r226, %r2;
	mul.lo.s32 	%r110, %r109, %r2;
	sub.s32 	%r111, %r226, %r110;
	add.s32 	%r112, %r111, %r12;
	add.s32 	%r113, %r109, %r13;
	max.s32 	%r114, %r112, 2;
	min.s32 	%r115, %r114, 10001;
	max.s32 	%r116, %r113, 2;
	min.s32 	%r117, %r116, 10001;
	mad.lo.s32 	%r118, %r115, 10000, %r117;
	add.s32 	%r119, %r118, -20002;
	mul.wide.u32 	%rd13, %r119, 4;
	add.s64 	%rd14, %rd1, %rd13;
	ld.global.nc.u32 	%r120, [%rd14];
	shl.b32 	%r121, %r226, 2;
	mov.u32 	%r122, shared_input;
	add.s32 	%r123, %r122, %r121;
	st.shared.u32 	[%r123], %r120;
$L__BB0_16:
	add.s32 	%r226, %r226, %r9;
	add.s32 	%r225, %r225, 1;
	setp.ne.s32 	%p10, %r225, 0;
	@%p10 bra 	$L__BB0_14;
$L__BB0_17:
	max.u32 	%r125, %r3, %r4;
	setp.gt.u32 	%p11, %r125, 4;
	@%p11 bra 	$L__BB0_19;
	mad.lo.s32 	%r126, %r4, 5, %r3;
	cvta.to.global.u64 	%rd15, %rd2;
	mul.wide.u32 	%rd16, %r126, 4;
	add.s64 	%rd17, %rd15, %rd16;
	ld.global.nc.u32 	%r127, [%rd17];
	shl.b32 	%r128, %r126, 2;
	mov.u32 	%r129, kernel;
	add.s32 	%r130, %r129, %r128;
	st.shared.u32 	[%r130], %r127;
$L__BB0_19:
	bar.sync 	0;
	mad.lo.s32 	%r38, %r5, %r1, %r3;
	mad.lo.s32 	%r131, %r6, %r1, %r4;
	max.u32 	%r132, %r38, %r131;
	setp.gt.u32 	%p12, %r132, 9999;
	@%p12 bra 	$L__BB0_21;
	shl.b32 	%r133, %r4, 2;
	add.s32 	%r134, %r7, %r133;
	shl.b32 	%r135, %r134, 2;
	mov.u32 	%r136, shared_input;
	add.s32 	%r137, %r136, %r135;
	ld.shared.u32 	%r138, [%r137];
	ld.shared.u32 	%r139, [kernel];
	mul.lo.s32 	%r140, %r139, %r138;
	ld.shared.u32 	%r141, [%r137+4];
	ld.shared.u32 	%r142, [kernel+4];
	mad.lo.s32 	%r143, %r142, %r141, %r140;
	ld.shared.u32 	%r144, [%r137+8];
	ld.shared.u32 	%r145, [kernel+8];
	mad.lo.s32 	%r146, %r145, %r144, %r143;
	ld.shared.u32 	%r147, [%r137+12];
	ld.shared.u32 	%r148, [kernel+12];
	mad.lo.s32 	%r149, %r148, %r147, %r146;
	ld.shared.u32 	%r150, [%r137+16];
	ld.shared.u32 	%r151, [kernel+16];
	mad.lo.s32 	%r152, %r151, %r150, %r149;
	shl.b32 	%r153, %r2, 2;
	add.s32 	%r154, %r137, %r153;
	ld.shared.u32 	%r155, [%r154];
	ld.shared.u32 	%r156, [kernel+20];
	mad.lo.s32 	%r157, %r156, %r155, %r152;
	ld.shared.u32 	%r158, [%r154+4];
	ld.shared.u32 	%r159, [kernel+24];
	mad.lo.s32 	%r160, %r159, %r158, %r157;
	ld.shared.u32 	%r161, [%r154+8];
	ld.shared.u32 	%r162, [kernel+28];
	mad.lo.s32 	%r163, %r162, %r161, %r160;
	ld.shared.u32 	%r164, [%r154+12];
	ld.shared.u32 	%r165, [kernel+32];
	mad.lo.s32 	%r166, %r165, %r164, %r163;
	ld.shared.u32 	%r167, [%r154+16];
	ld.shared.u32 	%r168, [kernel+36];
	mad.lo.s32 	%r169, %r168, %r167, %r166;
	add.s32 	%r170, %r154, %r153;
	ld.shared.u32 	%r171, [%r170];
	ld.shared.u32 	%r172, [kernel+40];
	mad.lo.s32 	%r173, %r172, %r171, %r169;
	ld.shared.u32 	%r174, [%r170+4];
	ld.shared.u32 	%r175, [kernel+44];
	mad.lo.s32 	%r176, %r175, %r174, %r173;
	ld.shared.u32 	%r177, [%r170+8];
	ld.shared.u32 	%r178, [kernel+48];
	mad.lo.s32 	%r179, %r178, %r177, %r176;
	ld.shared.u32 	%r180, [%r170+12];
	ld.shared.u32 	%r181, [kernel+52];
	mad.lo.s32 	%r182, %r181, %r180, %r179;
	ld.shared.u32 	%r183, [%r170+16];
	ld.shared.u32 	%r184, [kernel+56];
	mad.lo.s32 	%r185, %r184, %r183, %r182;
	add.s32 	%r186, %r170, %r153;
	ld.shared.u32 	%r187, [%r186];
	ld.shared.u32 	%r188, [kernel+60];
	mad.lo.s32 	%r189, %r188, %r187, %r185;
	ld.shared.u32 	%r190, [%r186+4];
	ld.shared.u32 	%r191, [kernel+64];
	mad.lo.s32 	%r192, %r191, %r190, %r189;
	ld.shared.u32 	%r193, [%r186+8];
	ld.shared.u32 	%r194, [kernel+68];
	mad.lo.s32 	%r195, %r194, %r193, %r192;
	ld.shared.u32 	%r196, [%r186+12];
	ld.shared.u32 	%r197, [kernel+72];
	mad.lo.s32 	%r198, %r197, %r196, %r195;
	ld.shared.u32 	%r199, [%r186+16];
	ld.shared.u32 	%r200, [kernel+76];
	mad.lo.s32 	%r201, %r200, %r199, %r198;
	add.s32 	%r202, %r186, %r153;
	ld.shared.u32 	%r203, [%r202];
	ld.shared.u32 	%r204, [kernel+80];
	mad.lo.s32 	%r205, %r204, %r203, %r201;
	ld.shared.u32 	%r206, [%r202+4];
	ld.shared.u32 	%r207, [kernel+84];
	mad.lo.s32 	%r208, %r207, %r206, %r205;
	ld.shared.u32 	%r209, [%r202+8];
	ld.shared.u32 	%r210, [kernel+88];
	mad.lo.s32 	%r211, %r210, %r209, %r208;
	ld.shared.u32 	%r212, [%r202+12];
	ld.shared.u32 	%r213, [kernel+92];
	mad.lo.s32 	%r214, %r213, %r212, %r211;
	ld.shared.u32 	%r215, [%r202+16];
	ld.shared.u32 	%r216, [kernel+96];
	mad.lo.s32 	%r217, %r216, %r215, %r214;
	mad.lo.s32 	%r218, %r131, 10000, %r38;
	cvta.to.global.u64 	%rd18, %rd3;
	mul.wide.u32 	%rd19, %r218, 4;
	add.s64 	%rd20, %rd18, %rd19;
	st.global.u32 	[%rd20], %r217;
$L__BB0_21:
	ret;

}
	// .globl	_Z11convolutionPKjS0_Pj
.visible .entry _Z11convolutionPKjS0_Pj(
	.param .u64 .ptr .align 1 _Z11convolutionPKjS0_Pj_param_0,
	.param .u64 .ptr .align 1 _Z11convolutionPKjS0_Pj_param_1,
	.param .u64 .ptr .align 1 _Z11convolutionPKjS0_Pj_param_2
)
{
	.reg .pred 	%p<4>;
	.reg .b32 	%r<127>;
	.reg .b64 	%rd<67>;

	ld.param.u64 	%rd1, [_Z11convolutionPKjS0_Pj_param_0];
	ld.param.u64 	%rd2, [_Z11convolutionPKjS0_Pj_param_1];
	ld.param.u64 	%rd3, [_Z11convolutionPKjS0_Pj_param_2];
	mov.u32 	%r3, %ctaid.x;
	mov.u32 	%r4, %ntid.x;
	mov.u32 	%r5, %tid.x;
	mad.lo.s32 	%r1, %r3, %r4, %r5;
	mov.u32 	%r6, %ctaid.y;
	mov.u32 	%r7, %ntid.y;
	mov.u32 	%r8, %tid.y;
	mad.lo.s32 	%r9, %r6, %r7, %r8;
	setp.gt.s32 	%p1, %r1, 9999;
	setp.gt.u32 	%p2, %r9, 9999;
	or.pred  	%p3, %p1, %p2;
	@%p3 bra 	$L__BB1_2;
	cvta.to.global.u64 	%rd4, %rd3;
	cvta.to.global.u64 	%rd5, %rd1;
	cvta.to.global.u64 	%rd6, %rd2;
	max.s32 	%r10, %r1, 2;
	add.s32 	%r11, %r10, -2;
	max.u32 	%r12, %r9, 2;
	mad.lo.s32 	%r13, %r12, 10000, -20000;
	add.s32 	%r14, %r11, %r13;
	mul.wide.u32 	%rd7, %r14, 4;
	add.s64 	%rd8, %rd5, %rd7;
	ld.global.nc.u32 	%r15, [%rd8];
	ld.global.nc.u32 	%r16, [%rd6];
	mul.lo.s32 	%r17, %r16, %r15;
	max.s32 	%r18, %r1, 1;
	add.s32 	%r19, %r18, -1;
	add.s32 	%r20, %r19, %r13;
	mul.wide.u32 	%rd9, %r20, 4;
	add.s64 	%rd10, %rd5, %rd9;
	ld.global.nc.u32 	%r21, [%rd10];
	ld.global.nc.u32 	%r22, [%rd6+4];
	mad.lo.s32 	%r23, %r22, %r21, %r17;
	max.s32 	%r24, %r1, 0;
	add.s32 	%r25, %r24, %r13;
	mul.wide.u32 	%rd11, %r25, 4;
	add.s64 	%rd12, %rd5, %rd11;
	ld.global.nc.u32 	%r26, [%rd12];
	ld.global.nc.u32 	%r27, [%rd6+8];
	mad.lo.s32 	%r28, %r27, %r26, %r23;
	max.s32 	%r29, %r1, -1;
	add.s32 	%r30, %r29, 1;
	min.u32 	%r31, %r30, 9999;
	add.s32 	%r32, %r31, %r13;
	mul.wide.u32 	%rd13, %r32, 4;
	add.s64 	%rd14, %rd5, %rd13;
	ld.global.nc.u32 	%r33, [%rd14];
	ld.global.nc.u32 	%r34, [%rd6+12];
	mad.lo.s32 	%r35, %r34, %r33, %r28;
	max.s32 	%r36, %r1, -2;
	add.s32 	%r37, %r36, 2;
	min.u32 	%r38, %r37, 9999;
	add.s32 	%r39, %r38, %r13;
	mul.wide.u32 	%rd15, %r39, 4;
	add.s64 	%rd16, %rd5, %rd15;
	ld.global.nc.u32 	%r40, [%rd16];
	ld.global.nc.u32 	%r41, [%rd6+16];
	mad.lo.s32 	%r42, %r41, %r40, %r35;
	max.u32 	%r43, %r9, 1;
	mad.lo.s32 	%r44, %r43, 10000, -10000;
	add.s32 	%r45, %r11, %r44;
	mul.wide.u32 	%rd17, %r45, 4;
	add.s64 	%rd18, %rd5, %rd17;
	ld.global.nc.u32 	%r46, [%rd18];
	ld.global.nc.u32 	%r47, [%rd6+20];
	mad.lo.s32 	%r48, %r47, %r46, %r42;
	add.s32 	%r49, %r19, %r44;
	mul.wide.u32 	%rd19, %r49, 4;
	add.s64 	%rd20, %rd5, %rd19;
	ld.global.nc.u32 	%r50, [%rd20];
	ld.global.nc.u32 	%r51, [%rd6+24];
	mad.lo.s32 	%r52, %r51, %r50, %r48;
	add.s32 	%r53, %r24, %r44;
	mul.wide.u32 	%rd21, %r53, 4;
	add.s64 	%rd22, %rd5, %rd21;
	ld.global.nc.u32 	%r54, [%rd22];
	ld.global.nc.u32 	%r55, [%rd6+28];
	mad.lo.s32 	%r56, %r55, %r54, %r52;
	add.s32 	%r57, %r31, %r44;
	mul.wide.u32 	%rd23, %r57, 4;
	add.s64 	%rd24, %rd5, %rd23;
	ld.global.nc.u32 	%r58, [%rd24];
	ld.global.nc.u32 	%r59, [%rd6+32];
	mad.lo.s32 	%r60, %r59, %r58, %r56;
	add.s32 	%r61, %r38, %r44;
	mul.wide.u32 	%rd25, %r61, 4;
	add.s64 	%rd26, %rd5, %rd25;
	ld.global.nc.u32 	%r62, [%rd26];
	ld.global.nc.u32 	%r63, [%rd6+36];
	mad.lo.s32 	%r64, %r63, %r62, %r60;
	mul.lo.s32 	%r65, %r9, 10000;
	add.s32 	%r66, %r11, %r65;
	mul.wide.u32 	%rd27, %r66, 4;
	add.s64 	%rd28, %rd5, %rd27;
	ld.global.nc.u32 	%r67, [%rd28];
	ld.global.nc.u32 	%r68, [%rd6+40];
	mad.lo.s32 	%r69, %r68, %r67, %r64;
	add.s32 	%r70, %r19, %r65;
	mul.wide.u32 	%rd29, %r70, 4;
	add.s64 	%rd30, %rd5, %rd29;
	ld.global.nc.u32 	%r71, [%rd30];
	ld.global.nc.u32 	%r72, [%rd6+44];
	mad.lo.s32 	%r73, %r72, %r71, %r69;
	add.s32 	%r74, %r24, %r65;
	mul.wide.u32 	%rd31, %r74, 4;
	add.s64 	%rd32, %rd5, %rd31;
	ld.global.nc.u32 	%r75, [%rd32];
	ld.global.nc.u32 	%r76, [%rd6+48];
	mad.lo.s32 	%r77, %r76, %r75, %r73;
	add.s32 	%r78, %r31, %r65;
	mul.wide.u32 	%rd33, %r78, 4;
	add.s64 	%rd34, %rd5, %rd33;
	ld.global.nc.u32 	%r79, [%rd34];
	ld.global.nc.u32 	%r80, [%rd6+52];
	mad.lo.s32 	%r81, %r80, %r79, %r77;
	add.s32 	%r82, %r38, %r65;
	mul.wide.u32 	%rd35, %r82, 4;
	add.s64 	%rd36, %rd5, %rd35;
	ld.global.nc.u32 	%r83, [%rd36];
	ld.global.nc.u32 	%r84, [%rd6+56];
	mad.lo.s32 	%r85, %r84, %r83, %r81;
	min.u32 	%r86, %r9, 9998;
	mul.lo.s32 	%r87, %r86, 10000;
	cvt.u64.u32 	%rd37, %r11;
	cvt.u64.u32 	%rd38, %r87;
	add.s64 	%rd39, %rd37, %rd38;
	shl.b64 	%rd40, %rd39, 2;
	add.s64 	%rd41, %rd5, %rd40;
	ld.global.nc.u32 	%r88, [%rd41+40000];
	ld.global.nc.u32 	%r89, [%rd6+60];
	mad.lo.s32 	%r90, %r89, %r88, %r85;
	cvt.u64.u32 	%rd42, %r19;
	add.s64 	%rd43, %rd42, %rd38;
	shl.b64 	%rd44, %rd43, 2;
	add.s64 	%rd45, %rd5, %rd44;
	ld.global.nc.u32 	%r91, [%rd45+40000];
	ld.global.nc.u32 	%r92, [%rd6+64];
	mad.lo.s32 	%r93, %r92, %r91, %r90;
	add.s32 	%r94, %r24, %r87;
	mul.wide.u32 	%rd46, %r94, 4;
	add.s64 	%rd47, %rd5, %rd46;
	ld.global.nc.u32 	%r95, [%rd47+40000];
	ld.global.nc.u32 	%r96, [%rd6+68];
	mad.lo.s32 	%r97, %r96, %r95, %r93;
	add.s32 	%r98, %r31, %r87;
	mul.wide.u32 	%rd48, %r98, 4;
	add.s64 	%rd49, %rd5, %rd48;
	ld.global.nc.u32 	%r99, [%rd49+40000];
	ld.global.nc.u32 	%r100, [%rd6+72];
	mad.lo.s32 	%r101, %r100, %r99, %r97;
	add.s32 	%r102, %r38, %r87;
	mul.wide.u32 	%rd50, %r102, 4;
	add.s64 	%rd51, %rd5, %rd50;
	ld.global.nc.u32 	%r103, [%rd51+40000];
	ld.global.nc.u32 	%r104, [%rd6+76];
	mad.lo.s32 	%r105, %r104, %r103, %r101;
	min.u32 	%r106, %r9, 9997;
	mul.lo.s32 	%r107, %r106, 10000;
	cvt.u64.u32 	%rd52, %r107;
	add.s64 	%rd53, %rd37, %rd52;
	shl.b64 	%rd54, %rd53, 2;
	add.s64 	%rd55, %rd5, %rd54;
	ld.global.nc.u32 	%r108, [%rd55+80000];
	ld.global.nc.u32 	%r109, [%rd6+80];
	mad.lo.s32 	%r110, %r109, %r108, %r105;
	add.s64 	%rd56, %rd42, %rd52;
	shl.b64 	%rd57, %rd56, 2;
	add.s64 	%rd58, %rd5, %rd57;
	ld.global.nc.u32 	%r111, [%rd58+80000];
	ld.global.nc.u32 	%r112, [%rd6+84];
	mad.lo.s32 	%r113, %r112, %r111, %r110;
	add.s32 	%r114, %r24, %r107;
	mul.wide.u32 	%rd59, %r114, 4;
	add.s64 	%rd60, %rd5, %rd59;
	ld.global.nc.u32 	%r115, [%rd60+80000];
	ld.global.nc.u32 	%r116, [%rd6+88];
	mad.lo.s32 	%r117, %r116, %r115, %r113;
	add.s32 	%r118, %r31, %r107;
	mul.wide.u32 	%rd61, %r118, 4;
	add.s64 	%rd62, %rd5, %rd61;
	ld.global.nc.u32 	%r119, [%rd62+80000];
	ld.global.nc.u32 	%r120, [%rd6+92];
	mad.lo.s32 	%r121, %r120, %r119, %r117;
	add.s32 	%r122, %r38, %r107;
	mul.wide.u32 	%rd63, %r122, 4;
	add.s64 	%rd64, %rd5, %rd63;
	ld.global.nc.u32 	%r123, [%rd64+80000];
	ld.global.nc.u32 	%r124, [%rd6+96];
	mad.lo.s32 	%r125, %r124, %r123, %r121;
	add.s32 	%r126, %r65, %r1;
	mul.wide.s32 	%rd65, %r126, 4;
	add.s64 	%rd66, %rd4, %rd65;
	st.global.u32 	[%rd66], %r125;
$L__BB1_2:
	ret;

}


// ===== COMPILED SASS (sm_100) =====

	.target	sm_100

	.elftype	@"ET_EXEC"


//--------------------- .note.nv.tkinfo           --------------------------
	.section	.note.nv.tkinfo,"",@"SHT_NOTE"
	.sectionflags	@"SHF_NOTE_NV_TKINFO"
	.tkinfo
        /*0018*/ 	.word	0x00000002
        /*0030*/ 	.string	""
        /*0030*/ 	.string	"ptxas"
        /*0030*/ 	.string	"Cuda compilation tools, release 13.0, V13.0.88"
        /*0030*/ 	.string	"Build cuda_13.0.r13.0/compiler.36424714_0"
        /*0030*/ 	.string	"-arch sm_100 -m 64 "



//--------------------- .note.nv.cuinfo           --------------------------
	.section	.note.nv.cuinfo,"",@"SHT_NOTE"
	.sectionflags	@"SHF_NOTE_NV_CUINFO"
        /*0018*/ 	.short	0x0002
        /*001a*/ 	.short	0x0064
        /*001c*/ 	.short	0x0082
	.zero		2


//--------------------- .nv.info                  --------------------------
	.section	.nv.info,"",@"SHT_CUDA_INFO"
	.align	4


	//----- nvinfo : EIATTR_REGCOUNT
	.align		4
        /*0000*/ 	.byte	0x04, 0x2f
        /*0002*/ 	.short	(.L_1 - .L_0)
	.align		4
.L_0:
        /*0004*/ 	.word	index@(_Z17tiled_convolutionPKjS0_Pj)
        /*0008*/ 	.word	0x0000001e


	//----- nvinfo : EIATTR_FRAME_SIZE
	.align		4
.L_1:
        /*000c*/ 	.byte	0x04, 0x11
        /*000e*/ 	.short	(.L_3 - .L_2)
	.align		4
.L_2:
        /*0010*/ 	.word	index@(_Z17tiled_convolutionPKjS0_Pj)
        /*0014*/ 	.word	0x00000000


	//----- nvinfo : EIATTR_REGCOUNT
	.align		4
.L_3:
        /*0018*/ 	.byte	0x04, 0x2f
        /*001a*/ 	.short	(.L_5 - .L_4)
	.align		4
.L_4:
        /*001c*/ 	.word	index@(_Z11convolutionPKjS0_Pj)
        /*0020*/ 	.word	0x00000020


	//----- nvinfo : EIATTR_FRAME_SIZE
	.align		4
.L_5:
        /*0024*/ 	.byte	0x04, 0x11
        /*0026*/ 	.short	(.L_7 - .L_6)
	.align		4
.L_6:
        /*0028*/ 	.word	index@(_Z11convolutionPKjS0_Pj)
        /*002c*/ 	.word	0x00000000


	//----- nvinfo : EIATTR_MIN_STACK_SIZE
	.align		4
.L_7:
        /*0030*/ 	.byte	0x04, 0x12
        /*0032*/ 	.short	(.L_9 - .L_8)
	.align		4
.L_8:
        /*0034*/ 	.word	index@(_Z11convolutionPKjS0_Pj)
        /*0038*/ 	.word	0x00000000


	//----- nvinfo : EIATTR_MIN_STACK_SIZE
	.align		4
.L_9:
        /*003c*/ 	.byte	0x04, 0x12
        /*003e*/ 	.short	(.L_11 - .L_10)
	.align		4
.L_10:
        /*0040*/ 	.word	index@(_Z17tiled_convolutionPKjS0_Pj)
        /*0044*/ 	.word	0x00000000
.L_11:


//--------------------- .nv.compat                --------------------------
	.section	.nv.compat,"",@"SHT_CUDA_COMPAT_INFO"
	.align	4
        /*0000*/ 	.byte	0x02, 0x09, 0x00, 0x00, 0x02, 0x02, 0x01, 0x00, 0x02, 0x05, 0x05, 0x00, 0x03, 0x07, 0x01, 0x01
        /*0010*/ 	.byte	0x02, 0x03, 0x00, 0x00, 0x02, 0x06, 0x01, 0x00, 0x04, 0x0b, 0x08, 0x00, 0x09, 0x00, 0x00, 0x00
        /*0020*/ 	.byte	0x00, 0x00, 0x00, 0x00


//--------------------- .nv.info._Z11convolutionPKjS0_Pj --------------------------
	.section	.nv.info._Z11convolutionPKjS0_Pj,"",@"SHT_CUDA_INFO"
	.sectionflags	@""
	.align	4


	//----- nvinfo : EIATTR_CUDA_API_VERSION
	.align		4
        /*0000*/ 	.byte	0x04, 0x37
        /*0002*/ 	.short	(.L_13 - .L_12)
.L_12:
        /*0004*/ 	.word	0x00000082


	//----- nvinfo : EIATTR_KPARAM_INFO
	.align		4
.L_13:
        /*0008*/ 	.byte	0x04, 0x17
        /*000a*/ 	.short	(.L_15 - .L_14)
.L_14:
        /*000c*/ 	.word	0x00000000
        /*0010*/ 	.short	0x0002
        /*0012*/ 	.short	0x0010
        /*0014*/ 	.byte	0x00, 0xf5, 0x21, 0x00


	//----- nvinfo : EIATTR_KPARAM_INFO
	.align		4
.L_15:
        /*0018*/ 	.byte	0x04, 0x17
        /*001a*/ 	.short	(.L_17 - .L_16)
.L_16:
        /*001c*/ 	.word	0x00000000
        /*0020*/ 	.short	0x0001
        /*0022*/ 	.short	0x0008
        /*0024*/ 	.byte	0x00, 0xf5, 0x21, 0x00


	//----- nvinfo : EIATTR_KPARAM_INFO
	.align		4
.L_17:
        /*0028*/ 	.byte	0x04, 0x17
        /*002a*/ 	.short	(.L_19 - .L_18)
.L_18:
        /*002c*/ 	.word	0x00000000
        /*0030*/ 	.short	0x0000
        /*0032*/ 	.short	0x0000
        /*0034*/ 	.byte	0x00, 0xf5, 0x21, 0x00


	//----- nvinfo : EIATTR_SPARSE_MMA_MASK
	.align		4
.L_19:
        /*0038*/ 	.byte	0x03, 0x50
        /*003a*/ 	.short	0x0000


	//----- nvinfo : EIATTR_MAXREG_COUNT
	.align		4
        /*003c*/ 	.byte	0x03, 0x1b
        /*003e*/ 	.short	0x00ff


	//----- nvinfo : EIATTR_MERCURY_ISA_VERSION
	.align		4
        /*0040*/ 	.byte	0x03, 0x5f
        /*0042*/ 	.short	0x0101


	//----- nvinfo : EIATTR_VRC_CTA_INIT_COUNT
	.align		4
        /*0044*/ 	.byte	0x02, 0x4a
	.zero		1
	.zero		1


	//----- nvinfo : EIATTR_EXIT_INSTR_OFFSETS
	.align		4
        /*0048*/ 	.byte	0x04, 0x1c
        /*004a*/ 	.short	(.L_21 - .L_20)


	//   ....[0]....
.L_20:
        /*004c*/ 	.word	0x000000b0


	//   ....[1]....
        /*0050*/ 	.word	0x00000ad0


	//----- nvinfo : EIATTR_CBANK_PARAM_SIZE
	.align		4
.L_21:
        /*0054*/ 	.byte	0x03, 0x19
        /*0056*/ 	.short	0x0018


	//----- nvinfo : EIATTR_PARAM_CBANK
	.align		4
        /*0058*/ 	.byte	0x04, 0x0a
        /*005a*/ 	.short	(.L_23 - .L_22)
	.align		4
.L_22:
        /*005c*/ 	.word	index@(.nv.constant0._Z11convolutionPKjS0_Pj)
        /*0060*/ 	.short	0x0380
        /*0062*/ 	.short	0x0018


	//----- nvinfo : EIATTR_SW_WAR
	.align		4
.L_23:
        /*0064*/ 	.byte	0x04, 0x36
        /*0066*/ 	.short	(.L_25 - .L_24)
.L_24:
        /*0068*/ 	.word	0x00000008
.L_25:


//--------------------- .nv.info._Z17tiled_convolutionPKjS0_Pj --------------------------
	.section	.nv.info._Z17tiled_convolutionPKjS0_Pj,"",@"SHT_CUDA_INFO"
	.sectionflags	@""
	.align	4


	//----- nvinfo : EIATTR_CUDA_API_VERSION
	.align		4
        /*0000*/ 	.byte	0x04, 0x37
        /*0002*/ 	.short	(.L_27 - .L_26)
.L_26:
        /*0004*/ 	.word	0x00000082


	//----- nvinfo : EIATTR_KPARAM_INFO
	.align		4
.L_27:
        /*0008*/ 	.byte	0x04, 0x17
        /*000a*/ 	.short	(.L_29 - .L_28)
.L_28:
        /*000c*/ 	.word	0x00000000
        /*0010*/ 	.short	0x0002
        /*0012*/ 	.short	0x0010
        /*0014*/ 	.byte	0x00, 0xf5, 0x21, 0x00


	//----- nvinfo : EIATTR_KPARAM_INFO
	.align		4
.L_29:
        /*0018*/ 	.byte	0x04, 0x17
        /*001a*/ 	.short	(.L_31 - .L_30)
.L_30:
        /*001c*/ 	.word	0x00000000
        /*0020*/ 	.short	0x0001
        /*0022*/ 	.short	0x0008
        /*0024*/ 	.byte	0x00, 0xf5, 0x21, 0x00


	//----- nvinfo : EIATTR_KPARAM_INFO
	.align		4
.L_31:
        /*0028*/ 	.byte	0x04, 0x17
        /*002a*/ 	.short	(.L_33 - .L_32)
.L_32:
        /*002c*/ 	.word	0x00000000
        /*0030*/ 	.short	0x0000
        /*0032*/ 	.short	0x0000
        /*0034*/ 	.byte	0x00, 0xf5, 0x21, 0x00


	//----- nvinfo : EIATTR_SPARSE_MMA_MASK
	.align		4
.L_33:
        /*0038*/ 	.byte	0x03, 0x50
        /*003a*/ 	.short	0x0000


	//----- nvinfo : EIATTR_MAXREG_COUNT
	.align		4
        /*003c*/ 	.byte	0x03, 0x1b
        /*003e*/ 	.short	0x00ff


	//----- nvinfo : EIATTR_NUM_BARRIERS
	.align		4
        /*0040*/ 	.byte	0x02, 0x4c
        /*0042*/ 	.byte	0x01
	.zero		1


	//----- nvinfo : EIATTR_MERCURY_ISA_VERSION
	.align		4
        /*0044*/ 	.byte	0x03, 0x5f
        /*0046*/ 	.short	0x0101


	//----- nvinfo : EIATTR_VRC_CTA_INIT_COUNT
	.align		4
        /*0048*/ 	.byte	0x02, 0x4a
	.zero		1
	.zero		1


	//----- nvinfo : EIATTR_EXIT_INSTR_OFFSETS
	.align		4
        /*004c*/ 	.byte	0x04, 0x1c
        /*004e*/ 	.short	(.L_35 - .L_34)


	//   ....[0]....
.L_34:
        /*0050*/ 	.word	0x000010d0


	//   ....[1]....
        /*0054*/ 	.word	0x00001570


	//----- nvinfo : EIATTR_CRS_STACK_SIZE
	.align		4
.L_35:
        /*0058*/ 	.byte	0x04, 0x1e
        /*005a*/ 	.short	(.L_37 - .L_36)
.L_36:
        /*005c*/ 	.word	0x00000000


	//----- nvinfo : EIATTR_CBANK_PARAM_SIZE
	.align		4
.L_37:
        /*0060*/ 	.byte	0x03, 0x19
        /*0062*/ 	.short	0x0018


	//----- nvinfo : EIATTR_PARAM_CBANK
	.align		4
        /*0064*/ 	.byte	0x04, 0x0a
        /*0066*/ 	.short	(.L_39 - .L_38)
	.align		4
.L_38:
        /*0068*/ 	.word	index@(.nv.constant0._Z17tiled_convolutionPKjS0_Pj)
        /*006c*/ 	.short	0x0380
        /*006e*/ 	.short	0x0018


	//----- nvinfo : EIATTR_SW_WAR
	.align		4
.L_39:
        /*0070*/ 	.byte	0x04, 0x36
        /*0072*/ 	.short	(.L_41 - .L_40)
.L_40:
        /*0074*/ 	.word	0x00000008
.L_41:


//--------------------- .nv.callgraph             --------------------------
	.section	.nv.callgraph,"",@"SHT_CUDA_CALLGRAPH"
	.align	4
	.sectionentsize	8
	.align		4
        /*0000*/ 	.word	0x00000000
	.align		4
        /*0004*/ 	.word	0xffffffff
	.align		4
        /*0008*/ 	.word	0x00000000
	.align		4
        /*000c*/ 	.word	0xfffffffe
	.align		4
        /*0010*/ 	.word	0x00000000
	.align		4
        /*0014*/ 	.word	0xfffffffd
	.align		4
        /*0018*/ 	.word	0x00000000
	.align		4
        /*001c*/ 	.word	0xfffffffc


//--------------------- .text._Z11convolutionPKjS0_Pj --------------------------
	.section	.text._Z11convolutionPKjS0_Pj,"ax",@progbits
	.align	128
        .global         _Z11convolutionPKjS0_Pj
        .type           _Z11convolutionPKjS0_Pj,@function
        .size           _Z11convolutionPKjS0_Pj,(.L_x_16 - _Z11convolutionPKjS0_Pj)
        .other          _Z11convolutionPKjS0_Pj,@"STO_CUDA_ENTRY STV_DEFAULT"
_Z11convolutionPKjS0_Pj:
.text._Z11convolutionPKjS0_Pj:
[----:B------:R-:W-:Y:S01]  /*0000*/  LDC R1, c[0x0][0x37c] ;  /* 0x0000df00ff017b82 */ /* 0x000fe20000000800 */
[----:B------:R-:W0:Y:S07]  /*0010*/  S2R R2, SR_TID.Y ;  /* 0x0000000000027919 */ /* 0x000e2e0000002200 */
[----:B------:R-:W1:Y:S01]  /*0020*/  LDC R3, c[0x0][0x360] ;  /* 0x0000d800ff037b82 */ /* 0x000e620000000800 */
[----:B------:R-:W1:Y:S07]  /*0030*/  S2R R0, SR_TID.X ;  /* 0x0000000000007919 */ /* 0x000e6e0000002100 */
[----:B------:R-:W0:Y:S08]  /*0040*/  S2UR UR5, SR_CTAID.Y ;  /* 0x00000000000579c3 */ /* 0x000e300000002600 */
[----:B------:R-:W0:Y:S08]  /*0050*/  LDC R5, c[0x0][0x364] ;  /* 0x0000d900ff057b82 */ /* 0x000e300000000800 */
[----:B------:R-:W1:Y:S01]  /*0060*/  S2UR UR4, SR_CTAID.X ;  /* 0x00000000000479c3 */ /* 0x000e620000002500 */
[----:B0-----:R-:W-:-:S05]  /*0070*/  IMAD R5, R5, UR5, R2 ;  /* 0x0000000505057c24 */ /* 0x001fca000f8e0202 */
[----:B------:R-:W-:Y:S01]  /*0080*/  ISETP.GT.U32.AND P0, PT, R5, 0x270f, PT ;  /* 0x0000270f0500780c */ /* 0x000fe20003f04070 */
[----:B-1----:R-:W-:-:S05]  /*0090*/  IMAD R3, R3, UR4, R0 ;  /* 0x0000000403037c24 */ /* 0x002fca000f8e0200 */
[----:B------:R-:W-:-:S13]  /*00a0*/  ISETP.GT.OR P0, PT, R3, 0x270f, P0 ;  /* 0x0000270f0300780c */ /* 0x000fda0000704670 */
[----:B------:R-:W-:Y:S05]  /*00b0*/  @P0 EXIT ;  /* 0x000000000000094d */ /* 0x000fea0003800000 */
[----:B------:R-:W0:Y:S01]  /*00c0*/  LDC.64 R14, c[0x0][0x380] ;  /* 0x0000e000ff0e7b82 */ /* 0x000e220000000a00 */
[----:B------:R-:W-:Y:S01]  /*00d0*/  HFMA2 R21, -RZ, RZ, 0, 0.027587890625 ;  /* 0x00002710ff157431 */ /* 0x000fe200000001ff */
[----:B------:R-:W-:Y:S01]  /*00e0*/  VIMNMX.U32 R0, PT, PT, R5, 0x2, !PT ;  /* 0x0000000205007848 */ /* 0x000fe20007fe0000 */
[----:B------:R-:W1:Y:S01]  /*00f0*/  LDCU.64 UR4, c[0x0][0x358] ;  /* 0x00006b00ff0477ac */ /* 0x000e620008000a00 */
[C---:B------:R-:W-:Y:S02]  /*0100*/  VIMNMX R2, PT, PT, R3.reuse, 0x2, !PT ;  /* 0x0000000203027848 */ /* 0x040fe40007fe0100 */
[C---:B------:R-:W-:Y:S02]  /*0110*/  VIMNMX R4, PT, PT, R3.reuse, 0x1, !PT ;  /* 0x0000000103047848 */ /* 0x040fe40007fe0100 */
[----:B------:R-:W2:Y:S01]  /*0120*/  LDC.64 R12, c[0x0][0x388] ;  /* 0x0000e200ff0c7b82 */ /* 0x000ea20000000a00 */
[----:B------:R-:W-:Y:S02]  /*0130*/  IADD3 R2, PT, PT, R2, -0x2, RZ ;  /* 0xfffffffe02027810 */ /* 0x000fe40007ffe0ff */
[----:B------:R-:W-:Y:S01]  /*0140*/  VIMNMX R8, PT, PT, RZ, R3, !PT ;  /* 0x00000003ff087248 */ /* 0x000fe20007fe0100 */
[----:B------:R-:W-:Y:S01]  /*0150*/  IMAD R7, R0, R21, -0x4e20 ;  /* 0xffffb1e000077424 */ /* 0x000fe200078e0215 */
[----:B------:R-:W-:Y:S01]  /*0160*/  IADD3 R0, PT, PT, R4, -0x1, RZ ;  /* 0xffffffff04007810 */ /* 0x000fe20007ffe0ff */
[----:B------:R-:W-:Y:S01]  /*0170*/  HFMA2 R25, -RZ, RZ, 0, 1.1920928955078125e-07 ;  /* 0x00000002ff197431 */ /* 0x000fe200000001ff */
[----:B------:R-:W-:Y:S01]  /*0180*/  VIMNMX R6, PT, PT, R3, -0x1, !PT ;  /* 0xffffffff03067848 */ /* 0x000fe20007fe0100 */
[----:B------:R-:W3:Y:S01]  /*0190*/  LDCU.64 UR6, c[0x0][0x380] ;  /* 0x00007000ff0677ac */ /* 0x000ee20008000a00 */
[----:B------:R-:W-:-:S02]  /*01a0*/  IADD3 R17, PT, PT, R2, R7, RZ ;  /* 0x0000000702117210 */ /* 0x000fc40007ffe0ff */
[C---:B------:R-:W-:Y:S02]  /*01b0*/  IADD3 R11, PT, PT, R7.reuse, R0, RZ ;  /* 0x00000000070b7210 */ /* 0x040fe40007ffe0ff */
[----:B------:R-:W-:Y:S01]  /*01c0*/  IADD3 R27, PT, PT, R7, R8, RZ ;  /* 0x00000008071b7210 */ /* 0x000fe20007ffe0ff */
[----:B0-----:R-:W-:-:S04]  /*01d0*/  IMAD.WIDE.U32 R16, R17, 0x4, R14 ;  /* 0x0000000411107825 */ /* 0x001fc800078e000e */
[--C-:B------:R-:W-:Y:S01]  /*01e0*/  IMAD.WIDE.U32 R10, R11, 0x4, R14.reuse ;  /* 0x000000040b0a7825 */ /* 0x100fe200078e000e */
[----:B-1----:R0:W4:Y:S04]  /*01f0*/  LDG.E.CONSTANT R23, desc[UR4][R16.64] ;  /* 0x0000000410177981 */ /* 0x002128000c1e9900 */
[----:B--2---:R-:W4:Y:S01]  /*0200*/  LDG.E.CONSTANT R22, desc[UR4][R12.64] ;  /* 0x000000040c167981 */ /* 0x004f22000c1e9900 */
[----:B------:R-:W-:-:S03]  /*0210*/  IMAD.WIDE.U32 R26, R27, 0x4, R14 ;  /* 0x000000041b1a7825 */ /* 0x000fc600078e000e */
[----:B------:R1:W2:Y:S04]  /*0220*/  LDG.E.CONSTANT R9, desc[UR4][R10.64] ;  /* 0x000000040a097981 */ /* 0x0002a8000c1e9900 */
[----:B------:R-:W2:Y:S04]  /*0230*/  LDG.E.CONSTANT R20, desc[UR4][R12.64+0x4] ;  /* 0x000004040c147981 */ /* 0x000ea8000c1e9900 */
[----:B------:R-:W5:Y:S04]  /*0240*/  LDG.E.CONSTANT R26, desc[UR4][R26.64] ;  /* 0x000000041a1a7981 */ /* 0x000f68000c1e9900 */
[----:B------:R-:W5:Y:S01]  /*0250*/  LDG.E.CONSTANT R29, desc[UR4][R12.64+0x8] ;  /* 0x000008040c1d7981 */ /* 0x000f62000c1e9900 */
[----:B------:R-:W-:-:S02]  /*0260*/  MOV R19, 0x1 ;  /* 0x0000000100137802 */ /* 0x000fc40000000f00 */
[----:B0-----:R-:W-:Y:S01]  /*0270*/  VIMNMX.U32 R16, PT, PT, R5, 0x1, !PT ;  /* 0x0000000105107848 */ /* 0x001fe20007fe0000 */
[----:B------:R-:W3:Y:S01]  /*0280*/  LDG.E.CONSTANT R24, desc[UR4][R12.64+0x10] ;  /* 0x000010040c187981 */ /* 0x000ee2000c1e9900 */
[----:B------:R-:W-:Y:S02]  /*0290*/  VIADDMNMX.U32 R6, R6, R19, 0x270f, PT ;  /* 0x0000270f06067446 */ /* 0x000fe40003800013 */
[----:B------:R-:W-:Y:S01]  /*02a0*/  VIMNMX R4, PT, PT, R3, -0x2, !PT ;  /* 0xfffffffe03047848 */ /* 0x000fe20007fe0100 */
[----:B------:R-:W-:Y:S01]  /*02b0*/  IMAD R21, R16, R21, -0x2710 ;  /* 0xffffd8f010157424 */ /* 0x000fe200078e0215 */
[----:B-1----:R-:W-:Y:S02]  /*02c0*/  IADD3 R11, PT, PT, R7, R6, RZ ;  /* 0x00000006070b7210 */ /* 0x002fe40007ffe0ff */
[----:B------:R-:W-:Y:S02]  /*02d0*/  VIADDMNMX.U32 R4, R4, R25, 0x270f, PT ;  /* 0x0000270f04047446 */ /* 0x000fe40003800019 */
[----:B------:R-:W-:Y:S01]  /*02e0*/  IADD3 R17, PT, PT, R2, R21, RZ ;  /* 0x0000001502117210 */ /* 0x000fe20007ffe0ff */
[--C-:B------:R-:W-:Y:S01]  /*02f0*/  IMAD.WIDE.U32 R10, R11, 0x4, R14.reuse ;  /* 0x000000040b0a7825 */ /* 0x100fe200078e000e */
[----:B------:R-:W-:Y:S01]  /*0300*/  IADD3 R19, PT, PT, R7, R4, RZ ;  /* 0x0000000407137210 */ /* 0x000fe20007ffe0ff */
[----:B------:R-:W3:Y:S02]  /*0310*/  LDG.E.CONSTANT R25, desc[UR4][R12.64+0xc] ;  /* 0x00000c040c197981 */ /* 0x000ee4000c1e9900 */
[----:B------:R-:W-:-:S02]  /*0320*/  IMAD.WIDE.U32 R16, R17, 0x4, R14 ;  /* 0x0000000411107825 */ /* 0x000fc400078e000e */
[----:B------:R-:W3:Y:S02]  /*0330*/  LDG.E.CONSTANT R11, desc[UR4][R10.64] ;  /* 0x000000040a0b7981 */ /* 0x000ee4000c1e9900 */
[----:B------:R-:W-:Y:S02]  /*0340*/  IMAD.WIDE.U32 R18, R19, 0x4, R14 ;  /* 0x0000000413127825 */ /* 0x000fe400078e000e */
[----:B------:R0:W3:Y:S04]  /*0350*/  LDG.E.CONSTANT R7, desc[UR4][R16.64] ;  /* 0x0000000410077981 */ /* 0x0000e8000c1e9900 */
[----:B------:R1:W3:Y:S04]  /*0360*/  LDG.E.CONSTANT R27, desc[UR4][R18.64] ;  /* 0x00000004121b7981 */ /* 0x0002e8000c1e9900 */
[----:B------:R-:W3:Y:S01]  /*0370*/  LDG.E.CONSTANT R10, desc[UR4][R12.64+0x14] ;  /* 0x000014040c0a7981 */ /* 0x000ee2000c1e9900 */
[----:B0-----:R-:W-:-:S02]  /*0380*/  IADD3 R17, PT, PT, R0, R21, RZ ;  /* 0x0000001500117210 */ /* 0x001fc40007ffe0ff */
[----:B-1----:R-:W-:-:S05]  /*0390*/  IADD3 R19, PT, PT, R6, R21, RZ ;  /* 0x0000001506137210 */ /* 0x002fca0007ffe0ff */
[----:B------:R-:W-:-:S06]  /*03a0*/  IMAD.WIDE.U32 R18, R19, 0x4, R14 ;  /* 0x0000000413127825 */ /* 0x000fcc00078e000e */
[----:B------:R-:W3:Y:S04]  /*03b0*/  LDG.E.CONSTANT R18, desc[UR4][R18.64] ;  /* 0x0000000412127981 */ /* 0x000ee8000c1e9900 */
[----:B------:R-:W3:Y:S01]  /*03c0*/  LDG.E.CONSTANT R19, desc[UR4][R12.64+0x24] ;  /* 0x000024040c137981 */ /* 0x000ee2000c1e9900 */
[----:B----4-:R-:W-:Y:S02]  /*03d0*/  IMAD R28, R23, R22, RZ ;  /* 0x00000016171c7224 */ /* 0x010fe400078e02ff */
[----:B------:R-:W-:-:S04]  /*03e0*/  IMAD.WIDE.U32 R22, R17, 0x4, R14 ;  /* 0x0000000411167825 */ /* 0x000fc800078e000e */
[----:B--2---:R-:W-:Y:S01]  /*03f0*/  IMAD R20, R9, R20, R28 ;  /* 0x0000001409147224 */ /* 0x004fe200078e021c */
[----:B------:R-:W-:Y:S01]  /*0400*/  IADD3 R28, PT, PT, R8, R21, RZ ;  /* 0x00000015081c7210 */ /* 0x000fe20007ffe0ff */
[----:B------:R0:W2:Y:S04]  /*0410*/  LDG.E.CONSTANT R9, desc[UR4][R22.64] ;  /* 0x0000000416097981 */ /* 0x0000a8000c1e9900 */
[----:B------:R-:W-:Y:S02]  /*0420*/  IMAD.WIDE.U32 R16, R28, 0x4, R14 ;  /* 0x000000041c107825 */ /* 0x000fe400078e000e */
[----:B------:R-:W4:Y:S02]  /*0430*/  LDG.E.CONSTANT R28, desc[UR4][R12.64+0x1c] ;  /* 0x00001c040c1c7981 */ /* 0x000f24000c1e9900 */
[----:B-----5:R-:W-:Y:S01]  /*0440*/  IMAD R26, R26, R29, R20 ;  /* 0x0000001d1a1a7224 */ /* 0x020fe200078e0214 */
[----:B------:R-:W-:Y:S01]  /*0450*/  IADD3 R29, PT, PT, R4, R21, RZ ;  /* 0x00000015041d7210 */ /* 0x000fe20007ffe0ff */
[----:B------:R-:W2:Y:S04]  /*0460*/  LDG.E.CONSTANT R20, desc[UR4][R12.64+0x18] ;  /* 0x000018040c147981 */ /* 0x000ea8000c1e9900 */
[----:B------:R1:W4:Y:S01]  /*0470*/  LDG.E.CONSTANT R21, desc[UR4][R16.64] ;  /* 0x0000000410157981 */ /* 0x000322000c1e9900 */
[----:B0-----:R-:W-:-:S03]  /*0480*/  IMAD.WIDE.U32 R22, R29, 0x4, R14 ;  /* 0x000000041d167825 */ /* 0x001fc600078e000e */
[----:B------:R-:W5:Y:S04]  /*0490*/  LDG.E.CONSTANT R29, desc[UR4][R12.64+0x20] ;  /* 0x000020040c1d7981 */ /* 0x000f68000c1e9900 */
[----:B------:R-:W5:Y:S01]  /*04a0*/  LDG.E.CONSTANT R22, desc[UR4][R22.64] ;  /* 0x0000000416167981 */ /* 0x000f62000c1e9900 */
[----:B---3--:R-:W-:Y:S02]  /*04b0*/  IMAD R11, R11, R25, R26 ;  /* 0x000000190b0b7224 */ /* 0x008fe400078e021a */
[----:B------:R-:W-:Y:S01]  /*04c0*/  IMAD R25, R5, 0x2710, R2 ;  /* 0x0000271005197824 */ /* 0x000fe200078e0202 */
[----:B------:R-:W3:Y:S03]  /*04d0*/  LDG.E.CONSTANT R26, desc[UR4][R12.64+0x30] ;  /* 0x000030040c1a7981 */ /* 0x000ee6000c1e9900 */
[----:B-1----:R-:W-:Y:S01]  /*04e0*/  IMAD.WIDE.U32 R16, R25, 0x4, R14 ;  /* 0x0000000419107825 */ /* 0x002fe200078e000e */
[----:B------:R-:W3:Y:S03]  /*04f0*/  LDG.E.CONSTANT R23, desc[UR4][R12.64+0x2c] ;  /* 0x00002c040c177981 */ /* 0x000ee6000c1e9900 */
[----:B------:R-:W-:-:S02]  /*0500*/  IMAD R24, R27, R24, R11 ;  /* 0x000000181b187224 */ /* 0x000fc400078e020b */
[----:B------:R-:W-:Y:S01]  /*0510*/  IMAD R11, R5, 0x2710, R0 ;  /* 0x00002710050b7824 */ /* 0x000fe200078e0200 */
[----:B------:R0:W3:Y:S01]  /*0520*/  LDG.E.CONSTANT R16, desc[UR4][R16.64] ;  /* 0x0000000410107981 */ /* 0x0000e2000c1e9900 */
[----:B------:R-:W-:Y:S02]  /*0530*/  IMAD R24, R7, R10, R24 ;  /* 0x0000000a07187224 */ /* 0x000fe400078e0218 */
[----:B------:R-:W-:Y:S01]  /*0540*/  IMAD.WIDE.U32 R10, R11, 0x4, R14 ;  /* 0x000000040b0a7825 */ /* 0x000fe200078e000e */
[----:B------:R-:W3:Y:S01]  /*0550*/  LDG.E.CONSTANT R7, desc[UR4][R12.64+0x28] ;  /* 0x000028040c077981 */ /* 0x000ee2000c1e9900 */
[----:B------:R-:W-:-:S04]  /*0560*/  VIMNMX.U32 R27, PT, PT, R5, 0x270e, PT ;  /* 0x0000270e051b7848 */ /* 0x000fc80003fe0000 */
[----:B------:R1:W3:Y:S01]  /*0570*/  LDG.E.CONSTANT R10, desc[UR4][R10.64] ;  /* 0x000000040a0a7981 */ /* 0x0002e2000c1e9900 */
[----:B0-----:R-:W-:Y:S02]  /*0580*/  IMAD R17, R27, 0x2710, RZ ;  /* 0x000027101b117824 */ /* 0x001fe400078e02ff */
[----:B------:R-:W-:Y:S01]  /*0590*/  IMAD R25, R5, 0x2710, R8 ;  /* 0x0000271005197824 */ /* 0x000fe200078e0208 */
[----:B------:R-:W3:Y:S02]  /*05a0*/  LDG.E.CONSTANT R27, desc[UR4][R12.64+0x38] ;  /* 0x000038040c1b7981 */ /* 0x000ee4000c1e9900 */
[----:B-1----:R-:W-:Y:S01]  /*05b0*/  IADD3 R11, P0, PT, R2, R17, RZ ;  /* 0x00000011020b7210 */ /* 0x002fe20007f1e0ff */
[----:B--2---:R-:W-:-:S04]  /*05c0*/  IMAD R20, R9, R20, R24 ;  /* 0x0000001409147224 */ /* 0x004fc800078e0218 */
[----:B----4-:R-:W-:Y:S02]  /*05d0*/  IMAD R20, R21, R28, R20 ;  /* 0x0000001c15147224 */ /* 0x010fe400078e0214 */
[----:B------:R-:W-:Y:S01]  /*05e0*/  IMAD.WIDE.U32 R24, R25, 0x4, R14 ;  /* 0x0000000419187825 */ /* 0x000fe200078e000e */
[----:B------:R-:W2:Y:S03]  /*05f0*/  LDG.E.CONSTANT R28, desc[UR4][R12.64+0x3c] ;  /* 0x00003c040c1c7981 */ /* 0x000ea6000c1e9900 */
[----:B-----5:R-:W-:Y:S01]  /*0600*/  IMAD R18, R18, R29, R20 ;  /* 0x0000001d12127224 */ /* 0x020fe200078e0214 */
[----:B------:R-:W-:Y:S01]  /*0610*/  IADD3.X R20, PT, PT, RZ, RZ, RZ, P0, !PT ;  /* 0x000000ffff147210 */ /* 0x000fe200007fe4ff */
[----:B------:R0:W4:Y:S02]  /*0620*/  LDG.E.CONSTANT R9, desc[UR4][R24.64] ;  /* 0x0000000418097981 */ /* 0x000124000c1e9900 */
[----:B------:R-:W-:-:S02]  /*0630*/  IMAD R22, R22, R19, R18 ;  /* 0x0000001316167224 */ /* 0x000fc400078e0212 */
[----:B------:R-:W-:Y:S01]  /*0640*/  IMAD R19, R5, 0x2710, R6 ;  /* 0x0000271005137824 */ /* 0x000fe200078e0206 */
[----:B------:R-:W-:Y:S01]  /*0650*/  LEA R18, P0, R11, UR6, 0x2 ;  /* 0x000000060b127c11 */ /* 0x000fe2000f8010ff */
[----:B------:R-:W-:Y:S02]  /*0660*/  IMAD R21, R5, 0x2710, R4 ;  /* 0x0000271005157824 */ /* 0x000fe400078e0204 */
[----:B0-----:R-:W-:Y:S01]  /*0670*/  IMAD.WIDE.U32 R24, R19, 0x4, R14 ;  /* 0x0000000413187825 */ /* 0x001fe200078e000e */
[----:B------:R-:W-:Y:S02]  /*0680*/  LEA.HI.X R19, R11, UR7, R20, 0x2, P0 ;  /* 0x000000070b137c11 */ /* 0x000fe400080f1414 */
[----:B------:R-:W5:Y:S01]  /*0690*/  LDG.E.CONSTANT R11, desc[UR4][R12.64+0x34] ;  /* 0x000034040c0b7981 */ /* 0x000f62000c1e9900 */
[----:B------:R-:W-:-:S03]  /*06a0*/  IMAD.WIDE.U32 R20, R21, 0x4, R14 ;  /* 0x0000000415147825 */ /* 0x000fc600078e000e */
[----:B------:R-:W5:Y:S04]  /*06b0*/  LDG.E.CONSTANT R24, desc[UR4][R24.64] ;  /* 0x0000000418187981 */ /* 0x000f68000c1e9900 */
[----:B------:R-:W2:Y:S04]  /*06c0*/  LDG.E.CONSTANT R20, desc[UR4][R20.64] ;  /* 0x0000000414147981 */ /* 0x000ea8000c1e9900 */
[----:B------:R0:W2:Y:S01]  /*06d0*/  LDG.E.CONSTANT R29, desc[UR4][R18.64+0x9c40] ;  /* 0x009c4004121d7981 */ /* 0x0000a2000c1e9900 */
[----:B---3--:R-:W-:Y:S01]  /*06e0*/  IMAD R16, R16, R7, R22 ;  /* 0x0000000710107224 */ /* 0x008fe200078e0216 */
[----:B------:R-:W-:-:S03]  /*06f0*/  VIMNMX.U32 R7, PT, PT, R5, 0x270d, PT ;  /* 0x0000270d05077848 */ /* 0x000fc60003fe0000 */
[----:B------:R-:W-:Y:S01]  /*0700*/  IMAD R16, R10, R23, R16 ;  /* 0x000000170a107224 */ /* 0x000fe200078e0210 */
[----:B0-----:R-:W-:Y:S01]  /*0710*/  IADD3 R18, P0, PT, R0, R17, RZ ;  /* 0x0000001100127210 */ /* 0x001fe20007f1e0ff */
[----:B------:R-:W-:-:S03]  /*0720*/  IMAD R7, R7, 0x2710, RZ ;  /* 0x0000271007077824 */ /* 0x000fc600078e02ff */
[----:B------:R-:W-:Y:S02]  /*0730*/  IADD3.X R23, PT, PT, RZ, RZ, RZ, P0, !PT ;  /* 0x000000ffff177210 */ /* 0x000fe400007fe4ff */
[----:B------:R-:W-:-:S04]  /*0740*/  LEA R22, P0, R18, UR6, 0x2 ;  /* 0x0000000612167c11 */ /* 0x000fc8000f8010ff */
[----:B------:R-:W-:Y:S02]  /*0750*/  LEA.HI.X R23, R18, UR7, R23, 0x2, P0 ;  /* 0x0000000712177c11 */ /* 0x000fe400080f1417 */
[----:B------:R-:W-:Y:S02]  /*0760*/  IADD3 R2, P0, PT, R2, R7, RZ ;  /* 0x0000000702027210 */ /* 0x000fe40007f1e0ff */
[-C--:B------:R-:W-:Y:S01]  /*0770*/  IADD3 R19, PT, PT, R8, R17.reuse, RZ ;  /* 0x0000001108137210 */ /* 0x080fe20007ffe0ff */
[----:B------:R0:W3:Y:S01]  /*0780*/  LDG.E.CONSTANT R10, desc[UR4][R22.64+0x9c40] ;  /* 0x009c4004160a7981 */ /* 0x0000e2000c1e9900 */
[----:B------:R-:W-:Y:S02]  /*0790*/  IADD3.X R25, PT, PT, RZ, RZ, RZ, P0, !PT ;  /* 0x000000ffff197210 */ /* 0x000fe400007fe4ff */
[----:B------:R-:W-:Y:S02]  /*07a0*/  LEA R18, P0, R2, UR6, 0x2 ;  /* 0x0000000602127c11 */ /* 0x000fe4000f8010ff */
[----:B------:R-:W-:Y:S01]  /*07b0*/  IADD3 R21, PT, PT, R6, R17, RZ ;  /* 0x0000001106157210 */ /* 0x000fe20007ffe0ff */
[----:B0-----:R-:W-:Y:S01]  /*07c0*/  IMAD.WIDE.U32 R22, R19, 0x4, R14 ;  /* 0x0000000413167825 */ /* 0x001fe200078e000e */
[----:B------:R-:W-:-:S02]  /*07d0*/  LEA.HI.X R19, R2, UR7, R25, 0x2, P0 ;  /* 0x0000000702137c11 */ /* 0x000fc400080f1419 */
[----:B------:R-:W3:Y:S01]  /*07e0*/  LDG.E.CONSTANT R25, desc[UR4][R12.64+0x40] ;  /* 0x000040040c197981 */ /* 0x000ee2000c1e9900 */
[----:B------:R-:W-:-:S03]  /*07f0*/  IADD3 R17, PT, PT, R4, R17, RZ ;  /* 0x0000001104117210 */ /* 0x000fc60007ffe0ff */
[----:B------:R0:W3:Y:S01]  /*0800*/  LDG.E.CONSTANT R2, desc[UR4][R22.64+0x9c40] ;  /* 0x009c400416027981 */ /* 0x0000e2000c1e9900 */
[-C--:B------:R-:W-:Y:S01]  /*0810*/  IADD3 R0, P0, PT, R0, R7.reuse, RZ ;  /* 0x0000000700007210 */ /* 0x080fe20007f1e0ff */
[----:B0-----:R-:W-:Y:S02]  /*0820*/  IMAD.WIDE.U32 R22, R21, 0x4, R14 ;  /* 0x0000000415167825 */ /* 0x001fe400078e000e */
[----:B------:R0:W3:Y:S01]  /*0830*/  LDG.E.CONSTANT R21, desc[UR4][R18.64+0x13880] ;  /* 0x0138800412157981 */ /* 0x0000e2000c1e9900 */
[-C--:B------:R-:W-:Y:S02]  /*0840*/  IADD3 R8, PT, PT, R8, R7.reuse, RZ ;  /* 0x0000000708087210 */ /* 0x080fe40007ffe0ff */
[-C--:B------:R-:W-:Y:S02]  /*0850*/  IADD3 R6, PT, PT, R6, R7.reuse, RZ ;  /* 0x0000000706067210 */ /* 0x080fe40007ffe0ff */
[----:B------:R-:W-:-:S03]  /*0860*/  IADD3 R4, PT, PT, R4, R7, RZ ;  /* 0x0000000704047210 */ /* 0x000fc60007ffe0ff */
[----:B------:R-:W-:-:S06]  /*0870*/  IMAD.WIDE.U32 R6, R6, 0x4, R14 ;  /* 0x0000000406067825 */ /* 0x000fcc00078e000e */
[----:B------:R-:W3:Y:S01]  /*0880*/  LDG.E.CONSTANT R6, desc[UR4][R6.64+0x13880] ;  /* 0x0138800406067981 */ /* 0x000ee2000c1e9900 */
[----:B----4-:R-:W-:Y:S02]  /*0890*/  IMAD R9, R9, R26, R16 ;  /* 0x0000001a09097224 */ /* 0x010fe400078e0210 */
[----:B------:R-:W-:Y:S01]  /*08a0*/  IMAD.WIDE.U32 R16, R17, 0x4, R14 ;  /* 0x0000000411107825 */ /* 0x000fe200078e000e */
[----:B------:R-:W4:Y:S05]  /*08b0*/  LDG.E.CONSTANT R26, desc[UR4][R22.64+0x9c40] ;  /* 0x009c4004161a7981 */ /* 0x000f2a000c1e9900 */
[----:B------:R-:W4:Y:S04]  /*08c0*/  LDG.E.CONSTANT R16, desc[UR4][R16.64+0x9c40] ;  /* 0x009c400410107981 */ /* 0x000f28000c1e9900 */
[----:B------:R-:W4:Y:S01]  /*08d0*/  LDG.E.CONSTANT R23, desc[UR4][R12.64+0x4c] ;  /* 0x00004c040c177981 */ /* 0x000f22000c1e9900 */
[----:B-----5:R-:W-:-:S03]  /*08e0*/  IMAD R9, R24, R11, R9 ;  /* 0x0000000b18097224 */ /* 0x020fc600078e0209 */
[----:B------:R-:W5:Y:S04]  /*08f0*/  LDG.E.CONSTANT R17, desc[UR4][R12.64+0x58] ;  /* 0x000058040c117981 */ /* 0x000f68000c1e9900 */
[----:B------:R-:W4:Y:S01]  /*0900*/  LDG.E.CONSTANT R11, desc[UR4][R12.64+0x44] ;  /* 0x000044040c0b7981 */ /* 0x000f22000c1e9900 */
[----:B--2---:R-:W-:Y:S01]  /*0910*/  IMAD R9, R20, R27, R9 ;  /* 0x0000001b14097224 */ /* 0x004fe200078e0209 */
[----:B------:R-:W-:Y:S02]  /*0920*/  IADD3.X R20, PT, PT, RZ, RZ, RZ, P0, !PT ;  /* 0x000000ffff147210 */ /* 0x000fe400007fe4ff */
[----:B------:R-:W2:Y:S01]  /*0930*/  LDG.E.CONSTANT R27, desc[UR4][R12.64+0x48] ;  /* 0x000048040c1b7981 */ /* 0x000ea2000c1e9900 */
[----:B0-----:R-:W-:Y:S01]  /*0940*/  LEA R18, P0, R0, UR6, 0x2 ;  /* 0x0000000600127c11 */ /* 0x001fe2000f8010ff */
[----:B------:R-:W-:-:S03]  /*0950*/  IMAD R28, R29, R28, R9 ;  /* 0x0000001c1d1c7224 */ /* 0x000fc600078e0209 */
[----:B------:R-:W-:Y:S01]  /*0960*/  LEA.HI.X R19, R0, UR7, R20, 0x2, P0 ;  /* 0x0000000700137c11 */ /* 0x000fe200080f1414 */
[----:B------:R-:W5:Y:S01]  /*0970*/  LDG.E.CONSTANT R29, desc[UR4][R12.64+0x54] ;  /* 0x000054040c1d7981 */ /* 0x000f62000c1e9900 */
[----:B------:R-:W-:-:S03]  /*0980*/  IMAD.WIDE.U32 R8, R8, 0x4, R14 ;  /* 0x0000000408087825 */ /* 0x000fc600078e000e */
[----:B------:R-:W5:Y:S04]  /*0990*/  LDG.E.CONSTANT R0, desc[UR4][R12.64+0x50] ;  /* 0x000050040c007981 */ /* 0x000f68000c1e9900 */
[----:B------:R-:W5:Y:S01]  /*09a0*/  LDG.E.CONSTANT R18, desc[UR4][R18.64+0x13880] ;  /* 0x0138800412127981 */ /* 0x000f62000c1e9900 */
[----:B------:R-:W-:-:S03]  /*09b0*/  IMAD.WIDE.U32 R14, R4, 0x4, R14 ;  /* 0x00000004040e7825 */ /* 0x000fc600078e000e */
[----:B------:R-:W5:Y:S04]  /*09c0*/  LDG.E.CONSTANT R8, desc[UR4][R8.64+0x13880] ;  /* 0x0138800408087981 */ /* 0x000f68000c1e9900 */
[----:B------:R-:W5:Y:S04]  /*09d0*/  LDG.E.CONSTANT R4, desc[UR4][R12.64+0x5c] ;  /* 0x00005c040c047981 */ /* 0x000f68000c1e9900 */
[----:B------:R-:W5:Y:S04]  /*09e0*/  LDG.E.CONSTANT R14, desc[UR4][R14.64+0x13880] ;  /* 0x013880040e0e7981 */ /* 0x000f68000c1e9900 */
[----:B------:R-:W5:Y:S01]  /*09f0*/  LDG.E.CONSTANT R20, desc[UR4][R12.64+0x60] ;  /* 0x000060040c147981 */ /* 0x000f62000c1e9900 */
[----:B---3--:R-:W-:-:S02]  /*0a00*/  IMAD R10, R10, R25, R28 ;  /* 0x000000190a0a7224 */ /* 0x008fc400078e021c */
[----:B------:R-:W-:Y:S02]  /*0a10*/  IMAD R3, R5, 0x2710, R3 ;  /* 0x0000271005037824 */ /* 0x000fe400078e0203 */
[----:B----4-:R-:W-:Y:S02]  /*0a20*/  IMAD R2, R2, R11, R10 ;  /* 0x0000000b02027224 */ /* 0x010fe400078e020a */
[----:B------:R-:W0:Y:S02]  /*0a30*/  LDC.64 R10, c[0x0][0x390] ;  /* 0x0000e400ff0a7b82 */ /* 0x000e240000000a00 */
[----:B--2---:R-:W-:-:S04]  /*0a40*/  IMAD R2, R26, R27, R2 ;  /* 0x0000001b1a027224 */ /* 0x004fc800078e0202 */
[----:B------:R-:W-:-:S04]  /*0a50*/  IMAD R2, R16, R23, R2 ;  /* 0x0000001710027224 */ /* 0x000fc800078e0202 */
[----:B-----5:R-:W-:-:S04]  /*0a60*/  IMAD R0, R21, R0, R2 ;  /* 0x0000000015007224 */ /* 0x020fc800078e0202 */
[----:B------:R-:W-:-:S04]  /*0a70*/  IMAD R0, R18, R29, R0 ;  /* 0x0000001d12007224 */ /* 0x000fc800078e0200 */
[----:B------:R-:W-:-:S04]  /*0a80*/  IMAD R17, R8, R17, R0 ;  /* 0x0000001108117224 */ /* 0x000fc800078e0200 */
[----:B------:R-:W-:Y:S02]  /*0a90*/  IMAD R17, R6, R4, R17 ;  /* 0x0000000406117224 */ /* 0x000fe400078e0211 */
[----:B0-----:R-:W-:-:S04]  /*0aa0*/  IMAD.WIDE R10, R3, 0x4, R10 ;  /* 0x00000004030a7825 */ /* 0x001fc800078e020a */
[----:B------:R-:W-:-:S05]  /*0ab0*/  IMAD R17, R14, R20, R17 ;  /* 0x000000140e117224 */ /* 0x000fca00078e0211 */
[----:B------:R-:W-:Y:S01]  /*0ac0*/  STG.E desc[UR4][R10.64], R17 ;  /* 0x000000110a007986 */ /* 0x000fe2000c101904 */
[----:B------:R-:W-:Y:S05]  /*0ad0*/  EXIT ;  /* 0x000000000000794d */ /* 0x000fea0003800000 */
.L_x_0:
[----:B------:R-:W-:-:S00]  /*0ae0*/  BRA `(.L_x_0) ;  /* 0xfffffffc00fc7947 */ /* 0x000fc0000383ffff */
[----:B------:R-:W-:-:S00]  /*0af0*/  NOP ;  /* 0x0000000000007918 */ /* 0x000fc00000000000 */
        /* <DEDUP_REMOVED lines=8> */
.L_x_16:


//--------------------- .text._Z17tiled_convolutionPKjS0_Pj --------------------------
	.section	.text._Z17tiled_convolutionPKjS0_Pj,"ax",@progbits
	.align	128
        .global         _Z17tiled_convolutionPKjS0_Pj
        .type           _Z17tiled_convolutionPKjS0_Pj,@function
        .size           _Z17tiled_convolutionPKjS0_Pj,(.L_x_17 - _Z17tiled_convolutionPKjS0_Pj)
        .other          _Z17tiled_convolutionPKjS0_Pj,@"STO_CUDA_ENTRY STV_DEFAULT"
_Z17tiled_convolutionPKjS0_Pj:
.text._Z17tiled_convolutionPKjS0_Pj:
[----:B------:R-:W-:Y:S08]  /*0000*/  LDC R1, c[0x0][0x37c] ;  /* 0x0000df00ff017b82 */ /* 0x000ff00000000800 */
[----:B------:R-:W0:Y:S01]  /*0010*/  LDC R0, c[0x0][0x360] ;  /* 0x0000d800ff007b82 */ /* 0x000e220000000800 */
[----:B------:R-:W1:Y:S07]  /*0020*/  LDCU.64 UR6, c[0x0][0x358] ;  /* 0x00006b00ff0677ac */ /* 0x000e6e0008000a00 */
[----:B------:R-:W2:Y:S08]  /*0030*/  LDC R3, c[0x0][0x364] ;  /* 0x0000d900ff037b82 */ /* 0x000eb00000000800 */
[----:B------:R-:W3:Y:S01]  /*0040*/  S2UR UR8, SR_CTAID.X ;  /* 0x00000000000879c3 */ /* 0x000ee20000002500 */
[----:B0-----:R-:W-:-:S07]  /*0050*/  IADD3 R4, PT, PT, R0, 0x4, RZ ;  /* 0x0000000400047810 */ /* 0x001fce0007ffe0ff */
[----:B------:R-:W0:Y:S01]  /*0060*/  S2UR UR9, SR_CTAID.Y ;  /* 0x00000000000979c3 */ /* 0x000e220000002600 */
[----:B------:R-:W-:Y:S02]  /*0070*/  IMAD R5, R4, R4, RZ ;  /* 0x0000000404057224 */ /* 0x000fe400078e02ff */
[----:B--2---:R-:W-:-:S04]  /*0080*/  IMAD R2, R0, R3, RZ ;  /* 0x0000000300027224 */ /* 0x004fc800078e02ff */
[----:B------:R-:W2:Y:S01]  /*0090*/  I2F.U32.RP R8, R2 ;  /* 0x0000000200087306 */ /* 0x000ea20000209000 */
[----:B------:R-:W-:Y:S01]  /*00a0*/  IMAD.MOV R9, RZ, RZ, -R2 ;  /* 0x000000ffff097224 */ /* 0x000fe200078e0a02 */
[----:B------:R-:W-:-:S06]  /*00b0*/  ISETP.NE.U32.AND P2, PT, R2, RZ, PT ;  /* 0x000000ff0200720c */ /* 0x000fcc0003f45070 */
[----:B--2---:R-:W2:Y:S02]  /*00c0*/  MUFU.RCP R8, R8 ;  /* 0x0000000800087308 */ /* 0x004ea40000001000 */
[----:B--2---:R-:W-:-:S06]  /*00d0*/  IADD3 R6, PT, PT, R8, 0xffffffe, RZ ;  /* 0x0ffffffe08067810 */ /* 0x004fcc0007ffe0ff */
[----:B------:R2:W4:Y:S02]  /*00e0*/  F2I.FTZ.U32.TRUNC.NTZ R7, R6 ;  /* 0x0000000600077305 */ /* 0x000524000021f000 */
[----:B--2---:R-:W-:Y:S02]  /*00f0*/  IMAD.MOV.U32 R6, RZ, RZ, RZ ;  /* 0x000000ffff067224 */ /* 0x004fe400078e00ff */
[----:B----4-:R-:W-:-:S04]  /*0100*/  IMAD R9, R9, R7, RZ ;  /* 0x0000000709097224 */ /* 0x010fc800078e02ff */
[----:B------:R-:W-:Y:S01]  /*0110*/  IMAD.HI.U32 R10, R7, R9, R6 ;  /* 0x00000009070a7227 */ /* 0x000fe200078e0006 */
[----:B------:R-:W-:Y:S01]  /*0120*/  IADD3 R9, PT, PT, R2, -0x1, R5 ;  /* 0xffffffff02097810 */ /* 0x000fe20007ffe005 */
[----:B------:R-:W2:Y:S04]  /*0130*/  S2R R7, SR_TID.X ;  /* 0x0000000000077919 */ /* 0x000ea80000002100 */
[----:B------:R-:W-:Y:S01]  /*0140*/  IMAD.HI.U32 R13, R10, R9, RZ ;  /* 0x000000090a0d7227 */ /* 0x000fe200078e00ff */
[----:B------:R-:W2:Y:S04]  /*0150*/  S2R R6, SR_TID.Y ;  /* 0x0000000000067919 */ /* 0x000ea80000002200 */
[----:B------:R-:W-:-:S05]  /*0160*/  IADD3 R11, PT, PT, -R13, RZ, RZ ;  /* 0x000000ff0d0b7210 */ /* 0x000fca0007ffe1ff */
[----:B------:R-:W-:-:S05]  /*0170*/  IMAD R11, R2, R11, R9 ;  /* 0x0000000b020b7224 */ /* 0x000fca00078e0209 */
[----:B------:R-:W-:-:S13]  /*0180*/  ISETP.GE.U32.AND P0, PT, R11, R2, PT ;  /* 0x000000020b00720c */ /* 0x000fda0003f06070 */
[----:B------:R-:W-:Y:S01]  /*0190*/  @P0 IMAD.IADD R11, R11, 0x1, -R2 ;  /* 0x000000010b0b0824 */ /* 0x000fe200078e0a02 */
[----:B------:R-:W-:Y:S02]  /*01a0*/  @P0 IADD3 R13, PT, PT, R13, 0x1, RZ ;  /* 0x000000010d0d0810 */ /* 0x000fe40007ffe0ff */
[----:B------:R-:W-:Y:S02]  /*01b0*/  ISETP.GT.U32.AND P0, PT, R2, R9, PT ;  /* 0x000000090200720c */ /* 0x000fe40003f04070 */
[----:B------:R-:W-:Y:S01]  /*01c0*/  ISETP.GE.U32.AND P1, PT, R11, R2, PT ;  /* 0x000000020b00720c */ /* 0x000fe20003f26070 */
[----:B--2---:R-:W-:-:S12]  /*01d0*/  IMAD R9, R0, R6, R7 ;  /* 0x0000000600097224 */ /* 0x004fd800078e0207 */
[----:B------:R-:W-:Y:S01]  /*01e0*/  @P1 VIADD R13, R13, 0x1 ;  /* 0x000000010d0d1836 */ /* 0x000fe20000000000 */
[----:B------:R-:W-:Y:S01]  /*01f0*/  @!P2 LOP3.LUT R13, RZ, R2, RZ, 0x33, !PT ;  /* 0x00000002ff0da212 */ /* 0x000fe200078e33ff */
[----:B01-3--:R-:W-:Y:S06]  /*0200*/  @P0 BRA `(.L_x_1) ;  /* 0x0000000c006c0947 */ /* 0x00bfec0003800000 */
[C---:B------:R-:W-:Y:S01]  /*0210*/  ISETP.GE.U32.AND P0, PT, R13.reuse, 0x4, PT ;  /* 0x000000040d00780c */ /* 0x040fe20003f06070 */
[----:B------:R-:W-:Y:S02]  /*0220*/  HFMA2 R12, -RZ, RZ, 0, 0 ;  /* 0x00000000ff0c7431 */ /* 0x000fe400000001ff */
[C---:B------:R-:W-:Y:S01]  /*0230*/  IMAD R8, R0.reuse, UR8, RZ ;  /* 0x0000000800087c24 */ /* 0x040fe2000f8e02ff */
[----:B------:R-:W-:Y:S01]  /*0240*/  LOP3.LUT R11, R13, 0x3, RZ, 0xc0, !PT ;  /* 0x000000030d0b7812 */ /* 0x000fe200078ec0ff */
[----:B------:R-:W-:-:S08]  /*0250*/  IMAD R10, R0, UR9, RZ ;  /* 0x00000009000a7c24 */ /* 0x000fd0000f8e02ff */
[----:B------:R-:W-:Y:S05]  /*0260*/  @!P0 BRA `(.L_x_2) ;  /* 0x0000000800988947 */ /* 0x000fea0003800000 */
[----:B------:R-:W0:Y:S01]  /*0270*/  LDC.64 R14, c[0x0][0x380] ;  /* 0x0000e000ff0e7b82 */ /* 0x000e220000000a00 */
[----:B------:R-:W-:Y:S01]  /*0280*/  LEA R21, R3, R6, 0x1 ;  /* 0x0000000603157211 */ /* 0x000fe200078e08ff */
[----:B------:R-:W-:Y:S01]  /*0290*/  IMAD.IADD R19, R6, 0x1, R3 ;  /* 0x0000000106137824 */ /* 0x000fe200078e0203 */
[----:B------:R-:W-:Y:S01]  /*02a0*/  LOP3.LUT R18, R13, 0xfffffffc, RZ, 0xc0, !PT ;  /* 0xfffffffc0d127812 */ /* 0x000fe200078ec0ff */
[----:B------:R-:W-:Y:S01]  /*02b0*/  IMAD R23, R3, 0x3, R6 ;  /* 0x0000000303177824 */ /* 0x000fe200078e0206 */
[----:B------:R-:W-:Y:S01]  /*02c0*/  LOP3.LUT R12, R13, 0x7ffffffc, RZ, 0xc0, !PT ;  /* 0x7ffffffc0d0c7812 */ /* 0x000fe200078ec0ff */
[----:B------:R-:W-:Y:S01]  /*02d0*/  IMAD.MOV.U32 R13, RZ, RZ, R9 ;  /* 0x000000ffff0d7224 */ /* 0x000fe200078e0009 */
[----:B------:R-:W-:Y:S01]  /*02e0*/  IADD3 R18, PT, PT, -R18, RZ, RZ ;  /* 0x000000ff12127210 */ /* 0x000fe20007ffe1ff */
[-CC-:B------:R-:W-:Y:S02]  /*02f0*/  IMAD R19, R19, R0.reuse, R7.reuse ;  /* 0x0000000013137224 */ /* 0x180fe400078e0207 */
[----:B------:R-:W-:-:S02]  /*0300*/  IMAD R21, R21, R0, R7 ;  /* 0x0000000015157224 */ /* 0x000fc400078e0207 */
[----:B------:R-:W-:-:S07]  /*0310*/  IMAD R23, R23, R0, R7 ;  /* 0x0000000017177224 */ /* 0x000fce00078e0207 */
.L_x_11:
[-C--:B------:R-:W-:Y:S01]  /*0320*/  ISETP.GE.U32.AND P4, PT, R13, R5.reuse, PT ;  /* 0x000000050d00720c */ /* 0x080fe20003f86070 */
[----:B------:R-:W-:Y:S01]  /*0330*/  VIADD R18, R18, 0x4 ;  /* 0x0000000412127836 */ /* 0x000fe20000000000 */
[----:B------:R-:W-:Y:S01]  /*0340*/  BSSY.RECONVERGENT B0, `(.L_x_3) ;  /* 0x0000027000007945 */ /* 0x000fe20003800200 */
[-C--:B------:R-:W-:Y:S02]  /*0350*/  ISETP.GE.U32.AND P3, PT, R19, R5.reuse, PT ;  /* 0x000000051300720c */ /* 0x080fe40003f66070 */
[-C--:B------:R-:W-:Y:S02]  /*0360*/  ISETP.GE.U32.AND P0, PT, R21, R5.reuse, PT ;  /* 0x000000051500720c */ /* 0x080fe40003f06070 */
[----:B------:R-:W-:Y:S02]  /*0370*/  ISETP.GE.U32.AND P1, PT, R23, R5, PT ;  /* 0x000000051700720c */ /* 0x000fe40003f26070 */
[----:B------:R-:W-:-:S04]  /*0380*/  ISETP.NE.AND P2, PT, R18, RZ, PT ;  /* 0x000000ff1200720c */ /* 0x000fc80003f45270 */
[----:B-1234-:R-:W-:Y:S09]  /*0390*/  @P4 BRA `(.L_x_4) ;  /* 0x0000000000844947 */ /* 0x01eff20003800000 */
[----:B------:R-:W1:Y:S01]  /*03a0*/  I2F.U32.RP R20, R4 ;  /* 0x0000000400147306 */ /* 0x000e620000209000 */
[----:B------:R-:W-:Y:S01]  /*03b0*/  IMAD.MOV R25, RZ, RZ, -R4 ;  /* 0x000000ffff197224 */ /* 0x000fe200078e0a04 */
[----:B------:R-:W-:-:S06]  /*03c0*/  ISETP.NE.U32.AND P6, PT, R4, RZ, PT ;  /* 0x000000ff0400720c */ /* 0x000fcc0003fc5070 */
[----:B-1----:R-:W1:Y:S02]  /*03d0*/  MUFU.RCP R20, R20 ;  /* 0x0000001400147308 */ /* 0x002e640000001000 */
[----:B-1----:R-:W-:-:S06]  /*03e0*/  IADD3 R16, PT, PT, R20, 0xffffffe, RZ ;  /* 0x0ffffffe14107810 */ /* 0x002fcc0007ffe0ff */
[----:B------:R1:W2:Y:S02]  /*03f0*/  F2I.FTZ.U32.TRUNC.NTZ R17, R16 ;  /* 0x0000001000117305 */ /* 0x0002a4000021f000 */
[----:B-1----:R-:W-:Y:S01]  /*0400*/  MOV R16, RZ ;  /* 0x000000ff00107202 */ /* 0x002fe20000000f00 */
[----:B--2---:R-:W-:-:S04]  /*0410*/  IMAD R25, R25, R17, RZ ;  /* 0x0000001119197224 */ /* 0x004fc800078e02ff */
[----:B------:R-:W-:-:S06]  /*0420*/  IMAD.HI.U32 R22, R17, R25, R16 ;  /* 0x0000001911167227 */ /* 0x000fcc00078e0010 */
[----:B------:R-:W-:-:S04]  /*0430*/  IMAD.HI.U32 R17, R22, R13, RZ ;  /* 0x0000000d16117227 */ /* 0x000fc800078e00ff */
[----:B------:R-:W-:-:S04]  /*0440*/  IMAD.MOV R25, RZ, RZ, -R17 ;  /* 0x000000ffff197224 */ /* 0x000fc800078e0a11 */
[----:B------:R-:W-:-:S05]  /*0450*/  IMAD R25, R4, R25, R13 ;  /* 0x0000001904197224 */ /* 0x000fca00078e020d */
[----:B------:R-:W-:-:S13]  /*0460*/  ISETP.GE.U32.AND P4, PT, R25, R4, PT ;  /* 0x000000041900720c */ /* 0x000fda0003f86070 */
[----:B------:R-:W-:Y:S01]  /*0470*/  @P4 IADD3 R25, PT, PT, -R4, R25, RZ ;  /* 0x0000001904194210 */ /* 0x000fe20007ffe1ff */
[----:B------:R-:W-:-:S03]  /*0480*/  @P4 VIADD R17, R17, 0x1 ;  /* 0x0000000111114836 */ /* 0x000fc60000000000 */
[----:B------:R-:W-:-:S13]  /*0490*/  ISETP.GE.U32.AND P5, PT, R25, R4, PT ;  /* 0x000000041900720c */ /* 0x000fda0003fa6070 */
[----:B------:R-:W-:Y:S02]  /*04a0*/  @P5 IADD3 R17, PT, PT, R17, 0x1, RZ ;  /* 0x0000000111115810 */ /* 0x000fe40007ffe0ff */
[----:B------:R-:W-:-:S05]  /*04b0*/  @!P6 LOP3.LUT R17, RZ, R4, RZ, 0x33, !PT ;  /* 0x00000004ff11e212 */ /* 0x000fca00078e33ff */
[----:B------:R-:W-:Y:S01]  /*04c0*/  IMAD.MOV R25, RZ, RZ, -R17 ;  /* 0x000000ffff197224 */ /* 0x000fe200078e0a11 */
[----:B------:R-:W-:-:S03]  /*04d0*/  VIADDMNMX R17, R17, R10, 0x2, !PT ;  /* 0x0000000211117446 */ /* 0x000fc6000780010a */
[----:B------:R-:W-:Y:S01]  /*04e0*/  IMAD R25, R4, R25, R13 ;  /* 0x0000001904197224 */ /* 0x000fe200078e020d */
[----:B------:R-:W-:-:S04]  /*04f0*/  VIMNMX R16, PT, PT, R17, 0x2711, PT ;  /* 0x0000271111107848 */ /* 0x000fc80003fe0100 */
[----:B------:R-:W-:-:S04]  /*0500*/  VIADDMNMX R25, R25, R8, 0x2, !PT ;  /* 0x0000000219197446 */ /* 0x000fc80007800108 */
[----:B------:R-:W-:-:S05]  /*0510*/  VIMNMX R25, PT, PT, R25, 0x2711, PT ;  /* 0x0000271119197848 */ /* 0x000fca0003fe0100 */
[----:B------:R-:W-:-:S05]  /*0520*/  IMAD R16, R25, 0x2710, R16 ;  /* 0x0000271019107824 */ /* 0x000fca00078e0210 */
[----:B------:R-:W-:-:S05]  /*0530*/  IADD3 R17, PT, PT, R16, -0x4e22, RZ ;  /* 0xffffb1de10117810 */ /* 0x000fca0007ffe0ff */
[----:B0-----:R-:W-:-:S06]  /*0540*/  IMAD.WIDE.U32 R16, R17, 0x4, R14 ;  /* 0x0000000411107825 */ /* 0x001fcc00078e000e */
[----:B------:R-:W2:Y:S01]  /*0550*/  LDG.E.CONSTANT R16, desc[UR6][R16.64] ;  /* 0x0000000610107981 */ /* 0x000ea2000c1e9900 */
[----:B------:R-:W0:Y:S01]  /*0560*/  S2UR UR5, SR_CgaCtaId ;  /* 0x00000000000579c3 */ /* 0x000e220000008800 */
[----:B------:R-:W-:Y:S02]  /*0570*/  UMOV UR4, 0x400 ;  /* 0x0000040000047882 */ /* 0x000fe40000000000 */
[----:B0-----:R-:W-:-:S06]  /*0580*/  ULEA UR4, UR5, UR4, 0x18 ;  /* 0x0000000405047291 */ /* 0x001fcc000f8ec0ff */
[----:B------:R-:W-:-:S05]  /*0590*/  LEA R25, R13, UR4, 0x2 ;  /* 0x000000040d197c11 */ /* 0x000fca000f8e10ff */
[----:B--2---:R1:W-:Y:S02]  /*05a0*/  STS [R25], R16 ;  /* 0x0000001019007388 */ /* 0x0043e40000000800 */
.L_x_4:
[----:B------:R-:W-:Y:S05]  /*05b0*/  BSYNC.RECONVERGENT B0 ;  /* 0x0000000000007941 */ /* 0x000fea0003800200 */
.L_x_3:
[----:B------:R-:W-:Y:S04]  /*05c0*/  BSSY.RECONVERGENT B0, `(.L_x_5) ;  /* 0x0000023000007945 */ /* 0x000fe80003800200 */
[----:B------:R-:W-:Y:S05]  /*05d0*/  @P3 BRA `(.L_x_6) ;  /* 0x0000000000843947 */ /* 0x000fea0003800000 */
[----:B------:R-:W2:Y:S01]  /*05e0*/  I2F.U32.RP R20, R4 ;  /* 0x0000000400147306 */ /* 0x000ea20000209000 */
[----:B-1----:R-:W-:Y:S02]  /*05f0*/  IADD3 R25, PT, PT, RZ, -R4, RZ ;  /* 0x80000004ff197210 */ /* 0x002fe40007ffe0ff */
[----:B------:R-:W-:-:S05]  /*0600*/  ISETP.NE.U32.AND P5, PT, R4, RZ, PT ;  /* 0x000000ff0400720c */ /* 0x000fca0003fa5070 */
[----:B--2---:R-:W1:Y:S02]  /*0610*/  MUFU.RCP R20, R20 ;  /* 0x0000001400147308 */ /* 0x004e640000001000 */
[----:B-1----:R-:W-:-:S06]  /*0620*/  VIADD R16, R20, 0xffffffe ;  /* 0x0ffffffe14107836 */ /* 0x002fcc0000000000 */
[----:B------:R1:W2:Y:S02]  /*0630*/  F2I.FTZ.U32.TRUNC.NTZ R17, R16 ;  /* 0x0000001000117305 */ /* 0x0002a4000021f000 */
[----:B-1----:R-:W-:Y:S02]  /*0640*/  IMAD.MOV.U32 R16, RZ, RZ, RZ ;  /* 0x000000ffff107224 */ /* 0x002fe400078e00ff */
[----:B--2---:R-:W-:-:S04]  /*0650*/  IMAD R25, R25, R17, RZ ;  /* 0x0000001119197224 */ /* 0x004fc800078e02ff */
[----:B------:R-:W-:-:S06]  /*0660*/  IMAD.HI.U32 R22, R17, R25, R16 ;  /* 0x0000001911167227 */ /* 0x000fcc00078e0010 */
[----:B------:R-:W-:-:S05]  /*0670*/  IMAD.HI.U32 R17, R22, R19, RZ ;  /* 0x0000001316117227 */ /* 0x000fca00078e00ff */
[----:B------:R-:W-:-:S05]  /*0680*/  IADD3 R25, PT, PT, -R17, RZ, RZ ;  /* 0x000000ff11197210 */ /* 0x000fca0007ffe1ff */
[----:B------:R-:W-:-:S05]  /*0690*/  IMAD R25, R4, R25, R19 ;  /* 0x0000001904197224 */ /* 0x000fca00078e0213 */
[----:B------:R-:W-:-:S13]  /*06a0*/  ISETP.GE.U32.AND P3, PT, R25, R4, PT ;  /* 0x000000041900720c */ /* 0x000fda0003f66070 */
[----:B------:R-:W-:Y:S01]  /*06b0*/  @P3 IMAD.IADD R25, R25, 0x1, -R4 ;  /* 0x0000000119193824 */ /* 0x000fe200078e0a04 */
[----:B------:R-:W-:-:S04]  /*06c0*/  @P3 IADD3 R17, PT, PT, R17, 0x1, RZ ;  /* 0x0000000111113810 */ /* 0x000fc80007ffe0ff */
[----:B------:R-:W-:-:S13]  /*06d0*/  ISETP.GE.U32.AND P4, PT, R25, R4, PT ;  /* 0x000000041900720c */ /* 0x000fda0003f86070 */
[----:B------:R-:W-:Y:S01]  /*06e0*/  @P4 VIADD R17, R17, 0x1 ;  /* 0x0000000111114836 */ /* 0x000fe20000000000 */
[----:B------:R-:W-:-:S04]  /*06f0*/  @!P5 LOP3.LUT R17, RZ, R4, RZ, 0x33, !PT ;  /* 0x00000004ff11d212 */ /* 0x000fc800078e33ff */
[C---:B------:R-:W-:Y:S02]  /*0700*/  IADD3 R25, PT, PT, -R17.reuse, RZ, RZ ;  /* 0x000000ff11197210 */ /* 0x040fe40007ffe1ff */
[----:B------:R-:W-:-:S03]  /*0710*/  VIADDMNMX R17, R17, R10, 0x2, !PT ;  /* 0x0000000211117446 */ /* 0x000fc6000780010a */
[----:B------:R-:W-:Y:S01]  /*0720*/  IMAD R25, R4, R25, R19 ;  /* 0x0000001904197224 */ /* 0x000fe200078e0213 */
[----:B------:R-:W-:-:S04]  /*0730*/  VIMNMX R16, PT, PT, R17, 0x2711, PT ;  /* 0x0000271111107848 */ /* 0x000fc80003fe0100 */
[----:B------:R-:W-:-:S04]  /*0740*/  VIADDMNMX R25, R25, R8, 0x2, !PT ;  /* 0x0000000219197446 */ /* 0x000fc80007800108 */
[----:B------:R-:W-:-:S05]  /*0750*/  VIMNMX R25, PT, PT, R25, 0x2711, PT ;  /* 0x0000271119197848 */ /* 0x000fca0003fe0100 */
[----:B------:R-:W-:-:S04]  /*0760*/  IMAD R16, R25, 0x2710, R16 ;  /* 0x0000271019107824 */ /* 0x000fc800078e0210 */
[----:B------:R-:W-:-:S04]  /*0770*/  VIADD R17, R16, 0xffffb1de ;  /* 0xffffb1de10117836 */ /* 0x000fc80000000000 */
[----:B0-----:R-:W-:-:S06]  /*0780*/  IMAD.WIDE.U32 R16, R17, 0x4, R14 ;  /* 0x0000000411107825 */ /* 0x001fcc00078e000e */
[----:B------:R-:W2:Y:S01]  /*0790*/  LDG.E.CONSTANT R16, desc[UR6][R16.64] ;  /* 0x0000000610107981 */ /* 0x000ea2000c1e9900 */
[----:B------:R-:W0:Y:S01]  /*07a0*/  S2UR UR5, SR_CgaCtaId ;  /* 0x00000000000579c3 */ /* 0x000e220000008800 */
[----:B------:R-:W-:Y:S02]  /*07b0*/  UMOV UR4, 0x400 ;  /* 0x0000040000047882 */ /* 0x000fe40000000000 */
[----:B0-----:R-:W-:-:S06]  /*07c0*/  ULEA UR4, UR5, UR4, 0x18 ;  /* 0x0000000405047291 */ /* 0x001fcc000f8ec0ff */
[----:B------:R-:W-:-:S05]  /*07d0*/  LEA R25, R19, UR4, 0x2 ;  /* 0x0000000413197c11 */ /* 0x000fca000f8e10ff */
[----:B--2---:R2:W-:Y:S02]  /*07e0*/  STS [R25], R16 ;  /* 0x0000001019007388 */ /* 0x0045e40000000800 */
.L_x_6:
[----:B------:R-:W-:Y:S05]  /*07f0*/  BSYNC.RECONVERGENT B0 ;  /* 0x0000000000007941 */ /* 0x000fea0003800200 */
.L_x_5:
[----:B------:R-:W-:Y:S04]  /*0800*/  BSSY.RECONVERGENT B0, `(.L_x_7) ;  /* 0x0000023000007945 */ /* 0x000fe80003800200 */
[----:B------:R-:W-:Y:S05]  /*0810*/  @P0 BRA `(.L_x_8) ;  /* 0x0000000000840947 */ /* 0x000fea0003800000 */
[----:B------:R-:W3:Y:S01]  /*0820*/  I2F.U32.RP R20, R4 ;  /* 0x0000000400147306 */ /* 0x000ee20000209000 */
[----:B-12---:R-:W-:Y:S01]  /*0830*/  IMAD.MOV R25, RZ, RZ, -R4 ;  /* 0x000000ffff197224 */ /* 0x006fe200078e0a04 */
[----:B------:R-:W-:-:S06]  /*0840*/  ISETP.NE.U32.AND P4, PT, R4, RZ, PT ;  /* 0x000000ff0400720c */ /* 0x000fcc0003f85070 */
[----:B---3--:R-:W1:Y:S02]  /*0850*/  MUFU.RCP R20, R20 ;  /* 0x0000001400147308 */ /* 0x008e640000001000 */
[----:B-1----:R-:W-:-:S06]  /*0860*/  IADD3 R16, PT, PT, R20, 0xffffffe, RZ ;  /* 0x0ffffffe14107810 */ /* 0x002fcc0007ffe0ff */
[----:B------:R1:W2:Y:S02]  /*0870*/  F2I.FTZ.U32.TRUNC.NTZ R17, R16 ;  /* 0x0000001000117305 */ /* 0x0002a4000021f000 */
[----:B-1----:R-:W-:Y:S02]  /*0880*/  HFMA2 R16, -RZ, RZ, 0, 0 ;  /* 0x00000000ff107431 */ /* 0x002fe400000001ff */
        /* <DEDUP_REMOVED lines=26> */
.L_x_8:
[----:B------:R-:W-:Y:S05]  /*0a30*/  BSYNC.RECONVERGENT B0 ;  /* 0x0000000000007941 */ /* 0x000fea0003800200 */
.L_x_7:
[----:B------:R-:W-:Y:S04]  /*0a40*/  BSSY.RECONVERGENT B0, `(.L_x_9) ;  /* 0x0000023000007945 */ /* 0x000fe80003800200 */
[----:B------:R-:W-:Y:S05]  /*0a50*/  @P1 BRA `(.L_x_10) ;  /* 0x0000000000841947 */ /* 0x000fea0003800000 */
[----:B------:R-:W4:Y:S01]  /*0a60*/  I2F.U32.RP R20, R4 ;  /* 0x0000000400147306 */ /* 0x000f220000209000 */
[----:B-123--:R-:W-:Y:S02]  /*0a70*/  IADD3 R25, PT, PT, RZ, -R4, RZ ;  /* 0x80000004ff197210 */ /* 0x00efe40007ffe0ff */
[----:B------:R-:W-:-:S05]  /*0a80*/  ISETP.NE.U32.AND P3, PT, R4, RZ, PT ;  /* 0x000000ff0400720c */ /* 0x000fca0003f65070 */
[----:B----4-:R-:W1:Y:S02]  /*0a90*/  MUFU.RCP R20, R20 ;  /* 0x0000001400147308 */ /* 0x010e640000001000 */
        /* <DEDUP_REMOVED lines=9> */
[----:B------:R-:W-:Y:S01]  /*0b30*/  @P0 IADD3 R25, PT, PT, -R4, R25, RZ ;  /* 0x0000001904190210 */ /* 0x000fe20007ffe1ff */
[----:B------:R-:W-:-:S03]  /*0b40*/  @P0 VIADD R17, R17, 0x1 ;  /* 0x0000000111110836 */ /* 0x000fc60000000000 */
[----:B------:R-:W-:-:S13]  /*0b50*/  ISETP.GE.U32.AND P1, PT, R25, R4, PT ;  /* 0x000000041900720c */ /* 0x000fda0003f26070 */
[----:B------:R-:W-:Y:S02]  /*0b60*/  @P1 IADD3 R17, PT, PT, R17, 0x1, RZ ;  /* 0x0000000111111810 */ /* 0x000fe40007ffe0ff */
        /* <DEDUP_REMOVED lines=16> */
.L_x_10:
[----:B------:R-:W-:Y:S05]  /*0c70*/  BSYNC.RECONVERGENT B0 ;  /* 0x0000000000007941 */ /* 0x000fea0003800200 */
.L_x_9:
[C---:B------:R-:W-:Y:S01]  /*0c80*/  LEA R19, R2.reuse, R19, 0x2 ;  /* 0x0000001302137211 */ /* 0x040fe200078e10ff */
[C---:B------:R-:W-:Y:S01]  /*0c90*/  IMAD R23, R2.reuse, 0x4, R23 ;  /* 0x0000000402177824 */ /* 0x040fe200078e0217 */
[C---:B------:R-:W-:Y:S02]  /*0ca0*/  LEA R21, R2.reuse, R21, 0x2 ;  /* 0x0000001502157211 */ /* 0x040fe400078e10ff */
[----:B------:R-:W-:Y:S01]  /*0cb0*/  LEA R13, R2, R13, 0x2 ;  /* 0x0000000d020d7211 */ /* 0x000fe200078e10ff */
[----:B------:R-:W-:Y:S06]  /*0cc0*/  @P2 BRA `(.L_x_11) ;  /* 0xfffffff400942947 */ /* 0x000fec000383ffff */
.L_x_2:
[----:B------:R-:W-:-:S13]  /*0cd0*/  ISETP.NE.AND P0, PT, R11, RZ, PT ;  /* 0x000000ff0b00720c */ /* 0x000fda0003f05270 */
[----:B------:R-:W-:Y:S05]  /*0ce0*/  @!P0 BRA `(.L_x_1) ;  /* 0x0000000000b48947 */ /* 0x000fea0003800000 */
[----:B0-----:R-:W0:Y:S01]  /*0cf0*/  LDC.64 R14, c[0x0][0x380] ;  /* 0x0000e000ff0e7b82 */ /* 0x001e220000000a00 */
[----:B------:R-:W-:Y:S01]  /*0d00*/  IMAD R3, R3, R12, R6 ;  /* 0x0000000c03037224 */ /* 0x000fe200078e0206 */
[----:B------:R-:W-:-:S03]  /*0d10*/  IADD3 R11, PT, PT, -R11, RZ, RZ ;  /* 0x000000ff0b0b7210 */ /* 0x000fc60007ffe1ff */
[----:B------:R-:W-:-:S07]  /*0d20*/  IMAD R3, R3, R0, R7 ;  /* 0x0000000003037224 */ /* 0x000fce00078e0207 */
.L_x_14:
[----:B------:R-:W-:Y:S01]  /*0d30*/  ISETP.GE.U32.AND P0, PT, R3, R5, PT ;  /* 0x000000050300720c */ /* 0x000fe20003f06070 */
[----:B------:R-:W-:Y:S01]  /*0d40*/  VIADD R11, R11, 0x1 ;  /* 0x000000010b0b7836 */ /* 0x000fe20000000000 */
[----:B------:R-:W-:Y:S04]  /*0d50*/  BSSY.RECONVERGENT B0, `(.L_x_12) ;  /* 0x0000024000007945 */ /* 0x000fe80003800200 */
[----:B------:R-:W-:-:S07]  /*0d60*/  ISETP.NE.AND P2, PT, R11, RZ, PT ;  /* 0x000000ff0b00720c */ /* 0x000fce0003f45270 */
[----:B0-----:R-:W-:Y:S06]  /*0d70*/  @P0 BRA `(.L_x_13) ;  /* 0x0000000000840947 */ /* 0x001fec0003800000 */
[----:B-1234-:R-:W1:Y:S01]  /*0d80*/  I2F.U32.RP R16, R4 ;  /* 0x0000000400107306 */ /* 0x01ee620000209000 */
[----:B------:R-:W-:Y:S02]  /*0d90*/  IADD3 R17, PT, PT, RZ, -R4, RZ ;  /* 0x80000004ff117210 */ /* 0x000fe40007ffe0ff */
[----:B------:R-:W-:-:S05]  /*0da0*/  ISETP.NE.U32.AND P3, PT, R4, RZ, PT ;  /* 0x000000ff0400720c */ /* 0x000fca0003f65070 */
[----:B-1----:R-:W1:Y:S02]  /*0db0*/  MUFU.RCP R16, R16 ;  /* 0x0000001000107308 */ /* 0x002e640000001000 */
[----:B-1----:R-:W-:-:S06]  /*0dc0*/  IADD3 R12, PT, PT, R16, 0xffffffe, RZ ;  /* 0x0ffffffe100c7810 */ /* 0x002fcc0007ffe0ff */
        /* <DEDUP_REMOVED lines=28> */
.L_x_13:
[----:B------:R-:W-:Y:S05]  /*0f90*/  BSYNC.RECONVERGENT B0 ;  /* 0x0000000000007941 */ /* 0x000fea0003800200 */
.L_x_12:
[----:B------:R-:W-:Y:S01]  /*0fa0*/  IADD3 R3, PT, PT, R2, R3, RZ ;  /* 0x0000000302037210 */ /* 0x000fe20007ffe0ff */
[----:B------:R-:W-:Y:S06]  /*0fb0*/  @P2 BRA `(.L_x_14) ;  /* 0xfffffffc005c2947 */ /* 0x000fec000383ffff */
.L_x_1:
[----:B------:R-:W-:-:S04]  /*0fc0*/  VIMNMX.U32 R2, PT, PT, R7, R6, !PT ;  /* 0x0000000607027248 */ /* 0x000fc80007fe0000 */
[----:B------:R-:W-:-:S13]  /*0fd0*/  ISETP.GT.U32.AND P0, PT, R2, 0x4, PT ;  /* 0x000000040200780c */ /* 0x000fda0003f04070 */
[----:B------:R-:W5:Y:S01]  /*0fe0*/  @!P0 LDC.64 R10, c[0x0][0x388] ;  /* 0x0000e200ff0a8b82 */ /* 0x000f620000000a00 */
[----:B------:R-:W-:-:S04]  /*0ff0*/  @!P0 IMAD R3, R6, 0x5, R7 ;  /* 0x0000000506038824 */ /* 0x000fc800078e0207 */
[----:B-----5:R-:W-:-:S06]  /*1000*/  @!P0 IMAD.WIDE.U32 R10, R3, 0x4, R10 ;  /* 0x00000004030a8825 */ /* 0x020fcc00078e000a */
[----:B------:R-:W5:Y:S01]  /*1010*/  @!P0 LDG.E.CONSTANT R10, desc[UR6][R10.64] ;  /* 0x000000060a0a8981 */ /* 0x000f62000c1e9900 */
[----:B------:R-:W-:Y:S01]  /*1020*/  @!P0 MOV R5, 0x400 ;  /* 0x0000040000058802 */ /* 0x000fe20000000f00 */
[C---:B------:R-:W-:Y:S01]  /*1030*/  IMAD R7, R0.reuse, UR8, R7 ;  /* 0x0000000800077c24 */ /* 0x040fe2000f8e0207 */
[----:B------:R-:W1:Y:S02]  /*1040*/  @!P0 S2R R8, SR_CgaCtaId ;  /* 0x0000000000088919 */ /* 0x000e640000008800 */
[----:B------:R-:W-:Y:S01]  /*1050*/  @!P0 IADD3 R5, PT, PT, R5, 0x40, RZ ;  /* 0x0000004005058810 */ /* 0x000fe20007ffe0ff */
[----:B------:R-:W-:-:S03]  /*1060*/  IMAD R2, R0, UR9, R6 ;  /* 0x0000000900027c24 */ /* 0x000fc6000f8e0206 */
[----:B-1----:R-:W-:Y:S02]  /*1070*/  @!P0 LEA R8, R8, R5, 0x18 ;  /* 0x0000000508088211 */ /* 0x002fe400078ec0ff */
[----:B------:R-:W-:-:S03]  /*1080*/  VIMNMX.U32 R5, PT, PT, R7, R2, !PT ;  /* 0x0000000207057248 */ /* 0x000fc60007fe0000 */
[----:B------:R-:W-:Y:S01]  /*1090*/  @!P0 IMAD R3, R3, 0x4, R8 ;  /* 0x0000000403038824 */ /* 0x000fe200078e0208 */
[----:B------:R-:W-:-:S04]  /*10a0*/  ISETP.GT.U32.AND P1, PT, R5, 0x270f, PT ;  /* 0x0000270f0500780c */ /* 0x000fc80003f24070 */
[----:B-----5:R1:W-:Y:S01]  /*10b0*/  @!P0 STS [R3], R10 ;  /* 0x0000000a03008388 */ /* 0x0203e20000000800 */
[----:B------:R-:W-:Y:S08]  /*10c0*/  BAR.SYNC.DEFER_BLOCKING 0x0 ;  /* 0x0000000000007b1d */ /* 0x000ff00000010000 */
[----:B------:R-:W-:Y:S05]  /*10d0*/  @P1 EXIT ;  /* 0x000000000000194d */ /* 0x000fea0003800000 */
[----:B------:R-:W5:Y:S01]  /*10e0*/  S2UR UR5, SR_CgaCtaId ;  /* 0x00000000000579c3 */ /* 0x000f620000008800 */
[----:B------:R-:W-:Y:S01]  /*10f0*/  UMOV UR4, 0x400 ;  /* 0x0000040000047882 */ /* 0x000fe20000000000 */
[----:B------:R-:W-:Y:S01]  /*1100*/  LEA R27, R6, R9, 0x2 ;  /* 0x00000009061b7211 */ /* 0x000fe200078e10ff */
[----:B------:R-:W-:Y:S01]  /*1110*/  IMAD R7, R2, 0x2710, R7 ;  /* 0x0000271002077824 */ /* 0x000fe200078e0207 */
[----:B-----5:R-:W-:-:S06]  /*1120*/  ULEA UR4, UR5, UR4, 0x18 ;  /* 0x0000000405047291 */ /* 0x020fcc000f8ec0ff */
[----:B------:R-:W-:-:S03]  /*1130*/  LEA R27, R27, UR4, 0x2 ;  /* 0x000000041b1b7c11 */ /* 0x000fc6000f8e10ff */
[----:B0-234-:R-:W-:Y:S01]  /*1140*/  LDS.128 R16, [UR4+0x40] ;  /* 0x00004004ff107984 */ /* 0x01dfe20008000c00 */
[----:B------:R-:W-:Y:S01]  /*1150*/  LEA R26, R0, R27, 0x2 ;  /* 0x0000001b001a7211 */ /* 0x000fe200078e10ff */
[----:B------:R-:W-:Y:S02]  /*1160*/  IMAD R23, R4, 0x4, R27 ;  /* 0x0000000404177824 */ /* 0x000fe400078e021b */
[----:B------:R-:W0:Y:S04]  /*1170*/  LDS R9, [R27] ;  /* 0x000000001b097984 */ /* 0x000e280000000800 */
[----:B------:R-:W2:Y:S04]  /*1180*/  LDS R8, [R27+0x4] ;  /* 0x000004001b087984 */ /* 0x000ea80000000800 */
[----:B------:R-:W3:Y:S04]  /*1190*/  LDS R5, [R27+0x8] ;  /* 0x000008001b057984 */ /* 0x000ee80000000800 */
[----:B------:R-:W4:Y:S04]  /*11a0*/  LDS R20, [R27+0xc] ;  /* 0x00000c001b147984 */ /* 0x000f280000000800 */
[----:B------:R-:W-:Y:S04]  /*11b0*/  LDS.128 R12, [UR4+0x50] ;  /* 0x00005004ff0c7984 */ /* 0x000fe80008000c00 */
[----:B-1----:R1:W5:Y:S04]  /*11c0*/  LDS R3, [R27+0x10] ;  /* 0x000010001b037984 */ /* 0x0023680000000800 */
[----:B------:R-:W5:Y:S04]  /*11d0*/  LDS R6, [R26+0x10] ;  /* 0x000010001a067984 */ /* 0x000f680000000800 */
[----:B------:R-:W5:Y:S01]  /*11e0*/  LDS R21, [R26+0x14] ;  /* 0x000014001a157984 */ /* 0x000f620000000800 */
[----:B-1----:R-:W-:-:S02]  /*11f0*/  LEA R27, R0, R23, 0x2 ;  /* 0x00000017001b7211 */ /* 0x002fc400078e10ff */
[----:B------:R-:W-:Y:S01]  /*1200*/  LEA R23, R4, R23, 0x2 ;  /* 0x0000001704177211 */ /* 0x000fe200078e10ff */
[----:B------:R-:W1:Y:S04]  /*1210*/  LDS R22, [R26+0x18] ;  /* 0x000018001a167984 */ /* 0x000e680000000800 */
[----:B------:R-:W-:Y:S01]  /*1220*/  LDS R25, [R26+0x1c] ;  /* 0x00001c001a197984 */ /* 0x000fe20000000800 */
[----:B0-----:R-:W-:-:S03]  /*1230*/  IMAD R16, R9, R16, RZ ;  /* 0x0000001009107224 */ /* 0x001fc600078e02ff */
[----:B------:R0:W-:Y:S01]  /*1240*/  LDS R24, [R26+0x20] ;  /* 0x000020001a187984 */ /* 0x0001e20000000800 */
[----:B--2---:R-:W-:-:S03]  /*1250*/  IMAD R16, R8, R17, R16 ;  /* 0x0000001108107224 */ /* 0x004fc600078e0210 */
[----:B------:R-:W2:Y:S01]  /*1260*/  LDS.128 R8, [UR4+0x60] ;  /* 0x00006004ff087984 */ /* 0x000ea20008000c00 */
[----:B---3--:R-:W-:Y:S02]  /*1270*/  IMAD R5, R5, R18, R16 ;  /* 0x0000001205057224 */ /* 0x008fe400078e0210 */
[----:B0-----:R-:W-:Y:S02]  /*1280*/  IMAD R26, R0, 0x4, R23 ;  /* 0x00000004001a7824 */ /* 0x001fe400078e0217 */
[----:B----4-:R-:W-:Y:S02]  /*1290*/  IMAD R19, R20, R19, R5 ;  /* 0x0000001314137224 */ /* 0x010fe400078e0205 */
[----:B------:R-:W0:Y:S04]  /*12a0*/  LDS R5, [R27+0x10] ;  /* 0x000010001b057984 */ /* 0x000e280000000800 */
[----:B------:R-:W3:Y:S01]  /*12b0*/  LDS R20, [R27+0x14] ;  /* 0x000014001b147984 */ /* 0x000ee20000000800 */
[----:B-----5:R-:W-:-:S03]  /*12c0*/  IMAD R3, R3, R12, R19 ;  /* 0x0000000c03037224 */ /* 0x020fc600078e0213 */
[----:B------:R-:W-:Y:S01]  /*12d0*/  LDS.128 R16, [UR4+0x70] ;  /* 0x00007004ff107984 */ /* 0x000fe20008000c00 */
[----:B------:R-:W-:-:S03]  /*12e0*/  IMAD R6, R6, R13, R3 ;  /* 0x0000000d06067224 */ /* 0x000fc600078e0203 */
[----:B------:R-:W4:Y:S01]  /*12f0*/  LDS R3, [R27+0x18] ;  /* 0x000018001b037984 */ /* 0x000f220000000800 */
[----:B------:R-:W-:-:S03]  /*1300*/  IMAD R14, R21, R14, R6 ;  /* 0x0000000e150e7224 */ /* 0x000fc600078e0206 */
[----:B------:R-:W5:Y:S01]  /*1310*/  LDS R6, [R27+0x1c] ;  /* 0x00001c001b067984 */ /* 0x000f620000000800 */
[----:B-1----:R-:W-:-:S03]  /*1320*/  IMAD R14, R22, R15, R14 ;  /* 0x0000000f160e7224 */ /* 0x002fc600078e020e */
[----:B------:R-:W1:Y:S04]  /*1330*/  LDS R21, [R27+0x20] ;  /* 0x000020001b157984 */ /* 0x000e680000000800 */
[----:B------:R-:W1:Y:S01]  /*1340*/  LDS R22, [R26+0x10] ;  /* 0x000010001a167984 */ /* 0x000e620000000800 */
[----:B--2---:R-:W-:-:S03]  /*1350*/  IMAD R8, R25, R8, R14 ;  /* 0x0000000819087224 */ /* 0x004fc600078e020e */
[----:B------:R-:W-:Y:S01]  /*1360*/  LDS.128 R12, [UR4+0x80] ;  /* 0x00008004ff0c7984 */ /* 0x000fe20008000c00 */
[----:B------:R-:W-:Y:S01]  /*1370*/  IMAD R8, R24, R9, R8 ;  /* 0x0000000918087224 */ /* 0x000fe200078e0208 */
[----:B------:R-:W-:Y:S02]  /*1380*/  LEA R9, R4, R23, 0x2 ;  /* 0x0000001704097211 */ /* 0x000fe400078e10ff */
[----:B------:R-:W2:Y:S01]  /*1390*/  LDS R25, [R26+0x14] ;  /* 0x000014001a197984 */ /* 0x000ea20000000800 */
[----:B0-----:R-:W-:Y:S01]  /*13a0*/  IMAD R5, R5, R10, R8 ;  /* 0x0000000a05057224 */ /* 0x001fe200078e0208 */
[----:B------:R-:W-:Y:S02]  /*13b0*/  LEA R0, R0, R9, 0x2 ;  /* 0x0000000900007211 */ /* 0x000fe400078e10ff */
[----:B------:R-:W0:Y:S01]  /*13c0*/  LDS R24, [R26+0x18] ;  /* 0x000018001a187984 */ /* 0x000e220000000800 */
[----:B---3--:R-:W-:-:S03]  /*13d0*/  IMAD R20, R20, R11, R5 ;  /* 0x0000000b14147224 */ /* 0x008fc600078e0205 */
[----:B------:R-:W3:Y:S04]  /*13e0*/  LDS R23, [R26+0x1c] ;  /* 0x00001c001a177984 */ /* 0x000ee80000000800 */
[----:B------:R-:W3:Y:S01]  /*13f0*/  LDS R4, [R26+0x20] ;  /* 0x000020001a047984 */ /* 0x000ee20000000800 */
[----:B----4-:R-:W-:-:S03]  /*1400*/  IMAD R20, R3, R16, R20 ;  /* 0x0000001003147224 */ /* 0x010fc600078e0214 */
[----:B------:R-:W-:Y:S01]  /*1410*/  LDS.128 R8, [UR4+0x90] ;  /* 0x00009004ff087984 */ /* 0x000fe20008000c00 */
[----:B-----5:R-:W-:-:S03]  /*1420*/  IMAD R17, R6, R17, R20 ;  /* 0x0000001106117224 */ /* 0x020fc600078e0214 */
[----:B------:R-:W4:Y:S01]  /*1430*/  LDS R5, [R0+0x10] ;  /* 0x0000100000057984 */ /* 0x000f220000000800 */
[----:B-1----:R-:W-:-:S03]  /*1440*/  IMAD R21, R21, R18, R17 ;  /* 0x0000001215157224 */ /* 0x002fc600078e0211 */
[----:B------:R-:W1:Y:S01]  /*1450*/  LDS R16, [R0+0x14] ;  /* 0x0000140000107984 */ /* 0x000e620000000800 */
[----:B------:R-:W-:-:S03]  /*1460*/  IMAD R19, R22, R19, R21 ;  /* 0x0000001316137224 */ /* 0x000fc600078e0215 */
[----:B------:R-:W5:Y:S04]  /*1470*/  LDS R3, [R0+0x18] ;  /* 0x0000180000037984 */ /* 0x000f680000000800 */
[----:B------:R-:W5:Y:S04]  /*1480*/  LDS R6, [R0+0x1c] ;  /* 0x00001c0000067984 */ /* 0x000f680000000800 */
[----:B------:R-:W-:Y:S04]  /*1490*/  LDS R17, [UR4+0xa0] ;  /* 0x0000a004ff117984 */ /* 0x000fe80008000800 */
[----:B------:R-:W5:Y:S01]  /*14a0*/  LDS R18, [R0+0x20] ;  /* 0x0000200000127984 */ /* 0x000f620000000800 */
[----:B--2---:R-:W-:-:S04]  /*14b0*/  IMAD R12, R25, R12, R19 ;  /* 0x0000000c190c7224 */ /* 0x004fc800078e0213 */
[----:B0-----:R-:W-:Y:S02]  /*14c0*/  IMAD R24, R24, R13, R12 ;  /* 0x0000000d18187224 */ /* 0x001fe400078e020c */
[----:B------:R-:W0:Y:S02]  /*14d0*/  LDC.64 R12, c[0x0][0x390] ;  /* 0x0000e400ff0c7b82 */ /* 0x000e240000000a00 */
[----:B---3--:R-:W-:-:S04]  /*14e0*/  IMAD R14, R23, R14, R24 ;  /* 0x0000000e170e7224 */ /* 0x008fc800078e0218 */
[----:B------:R-:W-:-:S04]  /*14f0*/  IMAD R4, R4, R15, R14 ;  /* 0x0000000f04047224 */ /* 0x000fc800078e020e */
[----:B----4-:R-:W-:-:S04]  /*1500*/  IMAD R4, R5, R8, R4 ;  /* 0x0000000805047224 */ /* 0x010fc800078e0204 */
[----:B-1----:R-:W-:-:S04]  /*1510*/  IMAD R4, R16, R9, R4 ;  /* 0x0000000910047224 */ /* 0x002fc800078e0204 */
[----:B-----5:R-:W-:Y:S02]  /*1520*/  IMAD R3, R3, R10, R4 ;  /* 0x0000000a03037224 */ /* 0x020fe400078e0204 */
[----:B0-----:R-:W-:-:S04]  /*1530*/  IMAD.WIDE.U32 R12, R7, 0x4, R12 ;  /* 0x00000004070c7825 */ /* 0x001fc800078e000c */
[----:B------:R-:W-:-:S04]  /*1540*/  IMAD R3, R6, R11, R3 ;  /* 0x0000000b06037224 */ /* 0x000fc800078e0203 */
[----:B------:R-:W-:-:S05]  /*1550*/  IMAD R3, R18, R17, R3 ;  /* 0x0000001112037224 */ /* 0x000fca00078e0203 */
[----:B------:R-:W-:Y:S01]  /*1560*/  STG.E desc[UR6][R12.64], R3 ;  /* 0x000000030c007986 */ /* 0x000fe2000c101906 */
[----:B------:R-:W-:Y:S05]  /*1570*/  EXIT ;  /* 0x000000000000794d */ /* 0x000fea0003800000 */
.L_x_15:
        /* <DEDUP_REMOVED lines=16> */
.L_x_17:


//--------------------- .nv.shared.reserved.0     --------------------------
	.section	.nv.shared.reserved.0,"aw",@nobits
	.weak		__nv_reservedSMEM_offset_0_alias
	.size		__nv_reservedSMEM_offset_0_alias, 0, 64
	.other		__nv_reservedSMEM_offset_0_alias,@"STO_CUDA_RESERVED_SHARED STV_DEFAULT"
__nv_reservedSMEM_offset_0_alias:
	.zero		0
	.zero		64


//--------------------- .nv.shared._Z17tiled_convolutionPKjS0_Pj --------------------------
	.section	.nv.shared._Z17tiled_convolutionPKjS0_Pj,"aw",@nobits
	.sectionflags	@""
	.align	4
.nv.shared._Z17tiled_convolutionPKjS0_Pj:
	.zero		1188


//--------------------- .nv.constant0._Z11convolutionPKjS0_Pj --------------------------
	.section	.nv.constant0._Z11convolutionPKjS0_Pj,"a",@progbits
	.sectionflags	@""
	.align	4
.nv.constant0._Z11convolutionPKjS0_Pj:
	.zero		920


//--------------------- .nv.constant0._Z17tiled_convolutionPKjS0_Pj --------------------------
	.section	.nv.constant0._Z17tiled_convolutionPKjS0_Pj,"a",@progbits
	.sectionflags	@""
	.align	4
.nv.constant0._Z17tiled_convolutionPKjS0_Pj:
	.zero		920


//--------------------- SYMBOLS --------------------------

	.type		.nv.reservedSmem.offset0,@object
	.size		.nv.reservedSmem.offset0,0x4
	.type		.nv.reservedSmem.cap,@object
	.size		.nv.reservedSmem.cap,0x4
